	.target	sm_90a

	.elftype	@"ET_EXEC"


//--------------------- .note.nv.tkinfo           --------------------------
	.section	.note.nv.tkinfo,"",@"SHT_NOTE"
	.sectionflags	@"SHF_NOTE_NV_TKINFO"
	.tkinfo
        /*0018*/ 	.word	0x00000002
        /*0030*/ 	.string	""
        /*0030*/ 	.string	"ptxas"
        /*0030*/ 	.string	"Cuda compilation tools, release 13.0, V13.0.88"
        /*0030*/ 	.string	"Build cuda_13.0.r13.0/compiler.36424714_0"
        /*0030*/ 	.string	"-arch sm_90a -m 64 "



//--------------------- .note.nv.cuinfo           --------------------------
	.section	.note.nv.cuinfo,"",@"SHT_NOTE"
	.sectionflags	@"SHF_NOTE_NV_CUINFO"
        /*0018*/ 	.short	0x0002
        /*001a*/ 	.short	0x005a
        /*001c*/ 	.short	0x0082
	.zero		2


//--------------------- .nv.info                  --------------------------
	.section	.nv.info,"",@"SHT_CUDA_INFO"
	.align	4


	//----- nvinfo : EIATTR_REGCOUNT
	.align		4
        /*0000*/ 	.byte	0x04, 0x2f
        /*0002*/ 	.short	(.L_15 - .L_14)
	.align		4
.L_14:
        /*0004*/ 	.word	index@(_ZN7cutlass13device_kernelINS_4gemm6kernel13GemmUniversalIN4cute5tupleIJiiiiEEENS1_10collective13CollectiveMmaINS1_34MainloopSm90TmaGmmaWarpSpecializedILi32ENS5_IJNS4_1CILi2EEENSA_ILi1EEESC_EEENS1_32KernelTmaWarpSpecializedPingpongEEENS5_IJNSA_ILi64EEENSA_ILi160EEENSA_ILi16EEEEEENS_10bfloat16_tENS5_IJlSC_lEEESK_SL_NS4_8TiledMMAINS4_8MMA_AtomIJNS4_4SM904GMMA27MMA_64x32x16_F32BF16BF16_SSILNSP_5MajorE0ELSR_0ELNSP_7ScaleInE1ELSS_1EEEEEENS4_6LayoutINS5_IJSC_SC_SC_EEENS5_IJNSA_ILi0EEESX_SX_EEEEENS5_IJNS4_10UnderscoreES10_S10_EEEEENS4_13SM90_TMA_LOADENS4_14ComposedLayoutINS4_7SwizzleILi1ELi4ELi3EEENS4_18smem_ptr_flag_bitsILi16EEENSV_INS5_IJNSA_ILi8EEESI_EEENS5_IJSI_SC_EEEEEEEvNS4_8identityENS4_23SM90_TMA_LOAD_MULTICASTES1D_vS1E_EENS_8epilogue10collective6detail29Sm90TmaWarpSpecializedAdapterINS1I_15DefaultEpilogueISK_SL_SL_NS1H_6thread17LinearCombinationISK_Li1EffLNS1M_9ScaleType4KindE0ELNS_15FloatRoundStyleE2ESK_EENS1_15EpilogueDefaultEEEEEvvEEEEvNT_6ParamsE)
        /*0008*/ 	.word	0x000000a8


	//----- nvinfo : EIATTR_FRAME_SIZE
	.align		4
.L_15:
        /*000c*/ 	.byte	0x04, 0x11
        /*000e*/ 	.short	(.L_17 - .L_16)
	.align		4
.L_16:
        /*0010*/ 	.word	index@(_ZN7cutlass13device_kernelINS_4gemm6kernel13GemmUniversalIN4cute5tupleIJiiiiEEENS1_10collective13CollectiveMmaINS1_34MainloopSm90TmaGmmaWarpSpecializedILi32ENS5_IJNS4_1CILi2EEENSA_ILi1EEESC_EEENS1_32KernelTmaWarpSpecializedPingpongEEENS5_IJNSA_ILi64EEENSA_ILi160EEENSA_ILi16EEEEEENS_10bfloat16_tENS5_IJlSC_lEEESK_SL_NS4_8TiledMMAINS4_8MMA_AtomIJNS4_4SM904GMMA27MMA_64x32x16_F32BF16BF16_SSILNSP_5MajorE0ELSR_0ELNSP_7ScaleInE1ELSS_1EEEEEENS4_6LayoutINS5_IJSC_SC_SC_EEENS5_IJNSA_ILi0EEESX_SX_EEEEENS5_IJNS4_10UnderscoreES10_S10_EEEEENS4_13SM90_TMA_LOADENS4_14ComposedLayoutINS4_7SwizzleILi1ELi4ELi3EEENS4_18smem_ptr_flag_bitsILi16EEENSV_INS5_IJNSA_ILi8EEESI_EEENS5_IJSI_SC_EEEEEEEvNS4_8identityENS4_23SM90_TMA_LOAD_MULTICASTES1D_vS1E_EENS_8epilogue10collective6detail29Sm90TmaWarpSpecializedAdapterINS1I_15DefaultEpilogueISK_SL_SL_NS1H_6thread17LinearCombinationISK_Li1EffLNS1M_9ScaleType4KindE0ELNS_15FloatRoundStyleE2ESK_EENS1_15EpilogueDefaultEEEEEvvEEEEvNT_6ParamsE)
        /*0014*/ 	.word	0x00000000


	//----- nvinfo : EIATTR_MIN_STACK_SIZE
	.align		4
.L_17:
        /*0018*/ 	.byte	0x04, 0x12
        /*001a*/ 	.short	(.L_19 - .L_18)
	.align		4
.L_18:
        /*001c*/ 	.word	index@(_ZN7cutlass13device_kernelINS_4gemm6kernel13GemmUniversalIN4cute5tupleIJiiiiEEENS1_10collective13CollectiveMmaINS1_34MainloopSm90TmaGmmaWarpSpecializedILi32ENS5_IJNS4_1CILi2EEENSA_ILi1EEESC_EEENS1_32KernelTmaWarpSpecializedPingpongEEENS5_IJNSA_ILi64EEENSA_ILi160EEENSA_ILi16EEEEEENS_10bfloat16_tENS5_IJlSC_lEEESK_SL_NS4_8TiledMMAINS4_8MMA_AtomIJNS4_4SM904GMMA27MMA_64x32x16_F32BF16BF16_SSILNSP_5MajorE0ELSR_0ELNSP_7ScaleInE1ELSS_1EEEEEENS4_6LayoutINS5_IJSC_SC_SC_EEENS5_IJNSA_ILi0EEESX_SX_EEEEENS5_IJNS4_10UnderscoreES10_S10_EEEEENS4_13SM90_TMA_LOADENS4_14ComposedLayoutINS4_7SwizzleILi1ELi4ELi3EEENS4_18smem_ptr_flag_bitsILi16EEENSV_INS5_IJNSA_ILi8EEESI_EEENS5_IJSI_SC_EEEEEEEvNS4_8identityENS4_23SM90_TMA_LOAD_MULTICASTES1D_vS1E_EENS_8epilogue10collective6detail29Sm90TmaWarpSpecializedAdapterINS1I_15DefaultEpilogueISK_SL_SL_NS1H_6thread17LinearCombinationISK_Li1EffLNS1M_9ScaleType4KindE0ELNS_15FloatRoundStyleE2ESK_EENS1_15EpilogueDefaultEEEEEvvEEEEvNT_6ParamsE)
        /*0020*/ 	.word	0x00000000
.L_19:


//--------------------- .nv.compat                --------------------------
	.section	.nv.compat,"",@"SHT_CUDA_COMPAT_INFO"
	.align	4
        /*0000*/ 	.byte	0x02, 0x09, 0x01, 0x00, 0x02, 0x02, 0x04, 0x00, 0x02, 0x05, 0x05, 0x00, 0x03, 0x07, 0x01, 0x01
        /*0010*/ 	.byte	0x02, 0x03, 0x01, 0x00, 0x02, 0x06, 0x01, 0x00, 0x04, 0x0b, 0x08, 0x00, 0x00, 0x00, 0x00, 0x00
        /*0020*/ 	.byte	0x00, 0x00, 0x00, 0x00


//--------------------- .nv.info._ZN7cutlass13device_kernelINS_4gemm6kernel13GemmUniversalIN4cute5tupleIJiiiiEEENS1_10collective13CollectiveMmaINS1_34MainloopSm90TmaGmmaWarpSpecializedILi32ENS5_IJNS4_1CILi2EEENSA_ILi1EEESC_EEENS1_32KernelTmaWarpSpecializedPingpongEEENS5_IJNSA_ILi64EEENSA_ILi160EEENSA_ILi16EEEEEENS_10bfloat16_tENS5_IJlSC_lEEESK_SL_NS4_8TiledMMAINS4_8MMA_AtomIJNS4_4SM904GMMA27MMA_64x32x16_F32BF16BF16_SSILNSP_5MajorE0ELSR_0ELNSP_7ScaleInE1ELSS_1EEEEEENS4_6LayoutINS5_IJSC_SC_SC_EEENS5_IJNSA_ILi0EEESX_SX_EEEEENS5_IJNS4_10UnderscoreES10_S10_EEEEENS4_13SM90_TMA_LOADENS4_14ComposedLayoutINS4_7SwizzleILi1ELi4ELi3EEENS4_18smem_ptr_flag_bitsILi16EEENSV_INS5_IJNSA_ILi8EEESI_EEENS5_IJSI_SC_EEEEEEEvNS4_8identityENS4_23SM90_TMA_LOAD_MULTICASTES1D_vS1E_EENS_8epilogue10collective6detail29Sm90TmaWarpSpecializedAdapterINS1I_15DefaultEpilogueISK_SL_SL_NS1H_6thread17LinearCombinationISK_Li1EffLNS1M_9ScaleType4KindE0ELNS_15FloatRoundStyleE2ESK_EENS1_15EpilogueDefaultEEEEEvvEEEEvNT_6ParamsE --------------------------
	.section	.nv.info._ZN7cutlass13device_kernelINS_4gemm6kernel13GemmUniversalIN4cute5tupleIJiiiiEEENS1_10collective13CollectiveMmaINS1_34MainloopSm90TmaGmmaWarpSpecializedILi32ENS5_IJNS4_1CILi2EEENSA_ILi1EEESC_EEENS1_32KernelTmaWarpSpecializedPingpongEEENS5_IJNSA_ILi64EEENSA_ILi160EEENSA_ILi16EEEEEENS_10bfloat16_tENS5_IJlSC_lEEESK_SL_NS4_8TiledMMAINS4_8MMA_AtomIJNS4_4SM904GMMA27MMA_64x32x16_F32BF16BF16_SSILNSP_5MajorE0ELSR_0ELNSP_7ScaleInE1ELSS_1EEEEEENS4_6LayoutINS5_IJSC_SC_SC_EEENS5_IJNSA_ILi0EEESX_SX_EEEEENS5_IJNS4_10UnderscoreES10_S10_EEEEENS4_13SM90_TMA_LOADENS4_14ComposedLayoutINS4_7SwizzleILi1ELi4ELi3EEENS4_18smem_ptr_flag_bitsILi16EEENSV_INS5_IJNSA_ILi8EEESI_EEENS5_IJSI_SC_EEEEEEEvNS4_8identityENS4_23SM90_TMA_LOAD_MULTICASTES1D_vS1E_EENS_8epilogue10collective6detail29Sm90TmaWarpSpecializedAdapterINS1I_15DefaultEpilogueISK_SL_SL_NS1H_6thread17LinearCombinationISK_Li1EffLNS1M_9ScaleType4KindE0ELNS_15FloatRoundStyleE2ESK_EENS1_15EpilogueDefaultEEEEEvvEEEEvNT_6ParamsE,"",@"SHT_CUDA_INFO"
	.sectionflags	@""
	.align	4


	//----- nvinfo : EIATTR_CUDA_API_VERSION
	.align		4
        /*0000*/ 	.byte	0x04, 0x37
        /*0002*/ 	.short	(.L_21 - .L_20)
.L_20:
        /*0004*/ 	.word	0x00000082


	//----- nvinfo : EIATTR_KPARAM_INFO
	.align		4
.L_21:
        /*0008*/ 	.byte	0x04, 0x17
        /*000a*/ 	.short	(.L_23 - .L_22)
.L_22:
        /*000c*/ 	.word	0x00000000
        /*0010*/ 	.short	0x0000
        /*0012*/ 	.short	0x0070
        /*0014*/ 	.byte	0x00, 0xf0, 0x01, 0x10


	//----- nvinfo : EIATTR_SPARSE_MMA_MASK
	.align		4
.L_23:
        /*0018*/ 	.byte	0x03, 0x50
        /*001a*/ 	.short	0x0000


	//----- nvinfo : EIATTR_MAXREG_COUNT
	.align		4
        /*001c*/ 	.byte	0x03, 0x1b
        /*001e*/ 	.short	0x00a8


	//----- nvinfo : EIATTR_NUM_BARRIERS
	.align		4
        /*0020*/ 	.byte	0x02, 0x4c
        /*0022*/ 	.byte	0x01
	.zero		1


	//----- nvinfo : EIATTR_EXTERNS
	.align		4
        /*0024*/ 	.byte	0x04, 0x0f
        /*0026*/ 	.short	(.L_25 - .L_24)


	//   ....[0]....
	.align		4
.L_24:
        /*0028*/ 	.word	index@(__assertfail)


	//----- nvinfo : EIATTR_MERCURY_ISA_VERSION
	.align		4
.L_25:
        /*002c*/ 	.byte	0x03, 0x5f
        /*002e*/ 	.short	0x0101


	//----- nvinfo : EIATTR_INT_WARP_WIDE_INSTR_OFFSETS
	.align		4
        /*0030*/ 	.byte	0x04, 0x31
        /*0032*/ 	.short	(.L_27 - .L_26)


	//   ....[0]....
.L_26:
        /*0034*/ 	.word	0x00000980


	//   ....[1]....
        /*0038*/ 	.word	0x000009c0


	//   ....[2]....
        /*003c*/ 	.word	0x00000a50


	//   ....[3]....
        /*0040*/ 	.word	0x00000a60


	//   ....[4]....
        /*0044*/ 	.word	0x00000a80


	//   ....[5]....
        /*0048*/ 	.word	0x00000aa0


	//   ....[6]....
        /*004c*/ 	.word	0x00000b90


	//   ....[7]....
        /*0050*/ 	.word	0x00000bb0


	//   ....[8]....
        /*0054*/ 	.word	0x00002540


	//----- nvinfo : EIATTR_COOP_GROUP_MASK_REGIDS
	.align		4
.L_27:
        /*0058*/ 	.byte	0x04, 0x29
        /*005a*/ 	.short	(.L_29 - .L_28)


	//   ....[0]....
.L_28:
        /*005c*/ 	.word	0xffffffff


	//   ....[1]....
        /*0060*/ 	.word	0xffffffff


	//   ....[2]....
        /*0064*/ 	.word	0xffffffff


	//   ....[3]....
        /*0068*/ 	.word	0xffffffff


	//   ....[4]....
        /*006c*/ 	.word	0xffffffff


	//   ....[5]....
        /*0070*/ 	.word	0xffffffff


	//   ....[6]....
        /*0074*/ 	.word	0xffffffff


	//----- nvinfo : EIATTR_COOP_GROUP_INSTR_OFFSETS
	.align		4
.L_29:
        /*0078*/ 	.byte	0x04, 0x28
        /*007a*/ 	.short	(.L_31 - .L_30)


	//   ....[0]....
.L_30:
        /*007c*/ 	.word	0x00000060


	//   ....[1]....
        /*0080*/ 	.word	0x00000080


	//   ....[2]....
        /*0084*/ 	.word	0x00000180


	//   ....[3]....
        /*0088*/ 	.word	0x00000760


	//   ....[4]....
        /*008c*/ 	.word	0x000007b0


	//   ....[5]....
        /*0090*/ 	.word	0x000008a0


	//   ....[6]....
        /*0094*/ 	.word	0x00000d30


	//----- nvinfo : EIATTR_REG_RECONFIG
	.align		4
.L_31:
        /*0098*/ 	.byte	0x01, 0x54
	.zero		2


	//----- nvinfo : EIATTR_SYSCALL_OFFSETS
	.align		4
        /*009c*/ 	.byte	0x04, 0x46
        /*009e*/ 	.short	(.L_33 - .L_32)


	//   ....[0]....
.L_32:
        /*00a0*/ 	.word	0x00001c90


	//----- nvinfo : EIATTR_MBARRIER_INSTR_OFFSETS
	.align		4
.L_33:
        /*00a4*/ 	.byte	0x04, 0x39
        /*00a6*/ 	.short	(.L_35 - .L_34)


	//   ....[0]....
.L_34:
        /*00a8*/ 	.word	0x00000320
        /*00ac*/ 	.word	0x000000ff
        /*00b0*/ 	.word	0x00000000
        /*00b4*/ 	.short	0x0100
        /*00b6*/ 	.byte	0x07
	.zero		1


	//   ....[1]....
        /*00b8*/ 	.word	0x00000330
        /*00bc*/ 	.word	0x000000ff
        /*00c0*/ 	.word	0x00000100
        /*00c4*/ 	.short	0x0100
        /*00c6*/ 	.byte	0x07
	.zero		1


	//   ....[2]....
        /*00c8*/ 	.word	0x00000340
        /*00cc*/ 	.word	0x000000ff
        /*00d0*/ 	.word	0x00000008
        /*00d4*/ 	.short	0x0100
        /*00d6*/ 	.byte	0x07
	.zero		1


	//   ....[3]....
        /*00d8*/ 	.word	0x00000350
        /*00dc*/ 	.word	0x000000ff
        /*00e0*/ 	.word	0x00000108
        /*00e4*/ 	.short	0x0100
        /*00e6*/ 	.byte	0x07
	.zero		1


	//   ....[4]....
        /*00e8*/ 	.word	0x00000360
        /*00ec*/ 	.word	0x000000ff
        /*00f0*/ 	.word	0x00000010
        /*00f4*/ 	.short	0x0100
        /*00f6*/ 	.byte	0x07
	.zero		1


	//   ....[5]....
        /*00f8*/ 	.word	0x00000370
        /*00fc*/ 	.word	0x000000ff
        /*0100*/ 	.word	0x00000110
        /*0104*/ 	.short	0x0100
        /*0106*/ 	.byte	0x07
	.zero		1


	//   ....[6]....
        /*0108*/ 	.word	0x00000380
        /*010c*/ 	.word	0x000000ff
        /*0110*/ 	.word	0x00000018
        /*0114*/ 	.short	0x0100
        /*0116*/ 	.byte	0x07
	.zero		1


	//   ....[7]....
        /*0118*/ 	.word	0x00000390
        /*011c*/ 	.word	0x000000ff
        /*0120*/ 	.word	0x00000118
        /*0124*/ 	.short	0x0100
        /*0126*/ 	.byte	0x07
	.zero		1


	//   ....[8]....
        /*0128*/ 	.word	0x000003a0
        /*012c*/ 	.word	0x000000ff
        /*0130*/ 	.word	0x00000020
        /*0134*/ 	.short	0x0100
        /*0136*/ 	.byte	0x07
	.zero		1


	//   ....[9]....
        /*0138*/ 	.word	0x000003b0
        /*013c*/ 	.word	0x000000ff
        /*0140*/ 	.word	0x00000120
        /*0144*/ 	.short	0x0100
        /*0146*/ 	.byte	0x07
	.zero		1


	//   ....[10]....
        /*0148*/ 	.word	0x000003c0
        /*014c*/ 	.word	0x000000ff
        /*0150*/ 	.word	0x00000028
        /*0154*/ 	.short	0x0100
        /*0156*/ 	.byte	0x07
	.zero		1


	//   ....[11]....
        /*0158*/ 	.word	0x000003d0
        /*015c*/ 	.word	0x000000ff
        /*0160*/ 	.word	0x00000128
        /*0164*/ 	.short	0x0100
        /*0166*/ 	.byte	0x07
	.zero		1


	//   ....[12]....
        /*0168*/ 	.word	0x000003e0
        /*016c*/ 	.word	0x000000ff
        /*0170*/ 	.word	0x00000030
        /*0174*/ 	.short	0x0100
        /*0176*/ 	.byte	0x07
	.zero		1


	//   ....[13]....
        /*0178*/ 	.word	0x000003f0
        /*017c*/ 	.word	0x000000ff
        /*0180*/ 	.word	0x00000130
        /*0184*/ 	.short	0x0100
        /*0186*/ 	.byte	0x07
	.zero		1


	//   ....[14]....
        /*0188*/ 	.word	0x00000400
        /*018c*/ 	.word	0x000000ff
        /*0190*/ 	.word	0x00000038
        /*0194*/ 	.short	0x0100
        /*0196*/ 	.byte	0x07
	.zero		1


	//   ....[15]....
        /*0198*/ 	.word	0x00000410
        /*019c*/ 	.word	0x000000ff
        /*01a0*/ 	.word	0x00000138
        /*01a4*/ 	.short	0x0100
        /*01a6*/ 	.byte	0x07
	.zero		1


	//   ....[16]....
        /*01a8*/ 	.word	0x00000420
        /*01ac*/ 	.word	0x000000ff
        /*01b0*/ 	.word	0x00000040
        /*01b4*/ 	.short	0x0100
        /*01b6*/ 	.byte	0x07
	.zero		1


	//   ....[17]....
        /*01b8*/ 	.word	0x00000430
        /*01bc*/ 	.word	0x000000ff
        /*01c0*/ 	.word	0x00000140
        /*01c4*/ 	.short	0x0100
        /*01c6*/ 	.byte	0x07
	.zero		1


	//   ....[18]....
        /*01c8*/ 	.word	0x00000440
        /*01cc*/ 	.word	0x000000ff
        /*01d0*/ 	.word	0x00000048
        /*01d4*/ 	.short	0x0100
        /*01d6*/ 	.byte	0x07
	.zero		1


	//   ....[19]....
        /*01d8*/ 	.word	0x00000450
        /*01dc*/ 	.word	0x000000ff
        /*01e0*/ 	.word	0x00000148
        /*01e4*/ 	.short	0x0100
        /*01e6*/ 	.byte	0x07
	.zero		1


	//   ....[20]....
        /*01e8*/ 	.word	0x00000460
        /*01ec*/ 	.word	0x000000ff
        /*01f0*/ 	.word	0x00000050
        /*01f4*/ 	.short	0x0100
        /*01f6*/ 	.byte	0x07
	.zero		1


	//   ....[21]....
        /*01f8*/ 	.word	0x00000470
        /*01fc*/ 	.word	0x000000ff
        /*0200*/ 	.word	0x00000150
        /*0204*/ 	.short	0x0100
        /*0206*/ 	.byte	0x07
	.zero		1


	//   ....[22]....
        /*0208*/ 	.word	0x00000480
        /*020c*/ 	.word	0x000000ff
        /*0210*/ 	.word	0x00000058
        /*0214*/ 	.short	0x0100
        /*0216*/ 	.byte	0x07
	.zero		1


	//   ....[23]....
        /*0218*/ 	.word	0x00000490
        /*021c*/ 	.word	0x000000ff
        /*0220*/ 	.word	0x00000158
        /*0224*/ 	.short	0x0100
        /*0226*/ 	.byte	0x07
	.zero		1


	//   ....[24]....
        /*0228*/ 	.word	0x000004a0
        /*022c*/ 	.word	0x000000ff
        /*0230*/ 	.word	0x00000060
        /*0234*/ 	.short	0x0100
        /*0236*/ 	.byte	0x07
	.zero		1


	//   ....[25]....
        /*0238*/ 	.word	0x000004b0
        /*023c*/ 	.word	0x000000ff
        /*0240*/ 	.word	0x00000160
        /*0244*/ 	.short	0x0100
        /*0246*/ 	.byte	0x07
	.zero		1


	//   ....[26]....
        /*0248*/ 	.word	0x000004c0
        /*024c*/ 	.word	0x000000ff
        /*0250*/ 	.word	0x00000068
        /*0254*/ 	.short	0x0100
        /*0256*/ 	.byte	0x07
	.zero		1


	//   ....[27]....
        /*0258*/ 	.word	0x000004d0
        /*025c*/ 	.word	0x000000ff
        /*0260*/ 	.word	0x00000168
        /*0264*/ 	.short	0x0100
        /*0266*/ 	.byte	0x07
	.zero		1


	//   ....[28]....
        /*0268*/ 	.word	0x000004e0
        /*026c*/ 	.word	0x000000ff
        /*0270*/ 	.word	0x00000070
        /*0274*/ 	.short	0x0100
        /*0276*/ 	.byte	0x07
	.zero		1


	//   ....[29]....
        /*0278*/ 	.word	0x000004f0
        /*027c*/ 	.word	0x000000ff
        /*0280*/ 	.word	0x00000170
        /*0284*/ 	.short	0x0100
        /*0286*/ 	.byte	0x07
	.zero		1


	//   ....[30]....
        /*0288*/ 	.word	0x00000500
        /*028c*/ 	.word	0x000000ff
        /*0290*/ 	.word	0x00000078
        /*0294*/ 	.short	0x0100
        /*0296*/ 	.byte	0x07
	.zero		1


	//   ....[31]....
        /*0298*/ 	.word	0x00000510
        /*029c*/ 	.word	0x000000ff
        /*02a0*/ 	.word	0x00000178
        /*02a4*/ 	.short	0x0100
        /*02a6*/ 	.byte	0x07
	.zero		1


	//   ....[32]....
        /*02a8*/ 	.word	0x00000520
        /*02ac*/ 	.word	0x000000ff
        /*02b0*/ 	.word	0x00000080
        /*02b4*/ 	.short	0x0100
        /*02b6*/ 	.byte	0x07
	.zero		1


	//   ....[33]....
        /*02b8*/ 	.word	0x00000530
        /*02bc*/ 	.word	0x000000ff
        /*02c0*/ 	.word	0x00000180
        /*02c4*/ 	.short	0x0100
        /*02c6*/ 	.byte	0x07
	.zero		1


	//   ....[34]....
        /*02c8*/ 	.word	0x00000540
        /*02cc*/ 	.word	0x000000ff
        /*02d0*/ 	.word	0x00000088
        /*02d4*/ 	.short	0x0100
        /*02d6*/ 	.byte	0x07
	.zero		1


	//   ....[35]....
        /*02d8*/ 	.word	0x00000550
        /*02dc*/ 	.word	0x000000ff
        /*02e0*/ 	.word	0x00000188
        /*02e4*/ 	.short	0x0100
        /*02e6*/ 	.byte	0x07
	.zero		1


	//   ....[36]....
        /*02e8*/ 	.word	0x00000560
        /*02ec*/ 	.word	0x000000ff
        /*02f0*/ 	.word	0x00000090
        /*02f4*/ 	.short	0x0100
        /*02f6*/ 	.byte	0x07
	.zero		1


	//   ....[37]....
        /*02f8*/ 	.word	0x00000570
        /*02fc*/ 	.word	0x000000ff
        /*0300*/ 	.word	0x00000190
        /*0304*/ 	.short	0x0100
        /*0306*/ 	.byte	0x07
	.zero		1


	//   ....[38]....
        /*0308*/ 	.word	0x00000580
        /*030c*/ 	.word	0x000000ff
        /*0310*/ 	.word	0x00000098
        /*0314*/ 	.short	0x0100
        /*0316*/ 	.byte	0x07
	.zero		1


	//   ....[39]....
        /*0318*/ 	.word	0x00000590
        /*031c*/ 	.word	0x000000ff
        /*0320*/ 	.word	0x00000198
        /*0324*/ 	.short	0x0100
        /*0326*/ 	.byte	0x07
	.zero		1


	//   ....[40]....
        /*0328*/ 	.word	0x000005a0
        /*032c*/ 	.word	0x000000ff
        /*0330*/ 	.word	0x000000a0
        /*0334*/ 	.short	0x0100
        /*0336*/ 	.byte	0x07
	.zero		1


	//   ....[41]....
        /*0338*/ 	.word	0x000005b0
        /*033c*/ 	.word	0x000000ff
        /*0340*/ 	.word	0x000001a0
        /*0344*/ 	.short	0x0100
        /*0346*/ 	.byte	0x07
	.zero		1


	//   ....[42]....
        /*0348*/ 	.word	0x000005c0
        /*034c*/ 	.word	0x000000ff
        /*0350*/ 	.word	0x000000a8
        /*0354*/ 	.short	0x0100
        /*0356*/ 	.byte	0x07
	.zero		1


	//   ....[43]....
        /*0358*/ 	.word	0x000005d0
        /*035c*/ 	.word	0x000000ff
        /*0360*/ 	.word	0x000001a8
        /*0364*/ 	.short	0x0100
        /*0366*/ 	.byte	0x07
	.zero		1


	//   ....[44]....
        /*0368*/ 	.word	0x000005e0
        /*036c*/ 	.word	0x000000ff
        /*0370*/ 	.word	0x000000b0
        /*0374*/ 	.short	0x0100
        /*0376*/ 	.byte	0x07
	.zero		1


	//   ....[45]....
        /*0378*/ 	.word	0x000005f0
        /*037c*/ 	.word	0x000000ff
        /*0380*/ 	.word	0x000001b0
        /*0384*/ 	.short	0x0100
        /*0386*/ 	.byte	0x07
	.zero		1


	//   ....[46]....
        /*0388*/ 	.word	0x00000600
        /*038c*/ 	.word	0x000000ff
        /*0390*/ 	.word	0x000000b8
        /*0394*/ 	.short	0x0100
        /*0396*/ 	.byte	0x07
	.zero		1


	//   ....[47]....
        /*0398*/ 	.word	0x00000610
        /*039c*/ 	.word	0x000000ff
        /*03a0*/ 	.word	0x000001b8
        /*03a4*/ 	.short	0x0100
        /*03a6*/ 	.byte	0x07
	.zero		1


	//   ....[48]....
        /*03a8*/ 	.word	0x00000620
        /*03ac*/ 	.word	0x000000ff
        /*03b0*/ 	.word	0x000000c0
        /*03b4*/ 	.short	0x0100
        /*03b6*/ 	.byte	0x07
	.zero		1


	//   ....[49]....
        /*03b8*/ 	.word	0x00000630
        /*03bc*/ 	.word	0x000000ff
        /*03c0*/ 	.word	0x000001c0
        /*03c4*/ 	.short	0x0100
        /*03c6*/ 	.byte	0x07
	.zero		1


	//   ....[50]....
        /*03c8*/ 	.word	0x00000640
        /*03cc*/ 	.word	0x000000ff
        /*03d0*/ 	.word	0x000000c8
        /*03d4*/ 	.short	0x0100
        /*03d6*/ 	.byte	0x07
	.zero		1


	//   ....[51]....
        /*03d8*/ 	.word	0x00000650
        /*03dc*/ 	.word	0x000000ff
        /*03e0*/ 	.word	0x000001c8
        /*03e4*/ 	.short	0x0100
        /*03e6*/ 	.byte	0x07
	.zero		1


	//   ....[52]....
        /*03e8*/ 	.word	0x00000660
        /*03ec*/ 	.word	0x000000ff
        /*03f0*/ 	.word	0x000000d0
        /*03f4*/ 	.short	0x0100
        /*03f6*/ 	.byte	0x07
	.zero		1


	//   ....[53]....
        /*03f8*/ 	.word	0x00000670
        /*03fc*/ 	.word	0x000000ff
        /*0400*/ 	.word	0x000001d0
        /*0404*/ 	.short	0x0100
        /*0406*/ 	.byte	0x07
	.zero		1


	//   ....[54]....
        /*0408*/ 	.word	0x00000680
        /*040c*/ 	.word	0x000000ff
        /*0410*/ 	.word	0x000000d8
        /*0414*/ 	.short	0x0100
        /*0416*/ 	.byte	0x07
	.zero		1


	//   ....[55]....
        /*0418*/ 	.word	0x00000690
        /*041c*/ 	.word	0x000000ff
        /*0420*/ 	.word	0x000001d8
        /*0424*/ 	.short	0x0100
        /*0426*/ 	.byte	0x07
	.zero		1


	//   ....[56]....
        /*0428*/ 	.word	0x000006a0
        /*042c*/ 	.word	0x000000ff
        /*0430*/ 	.word	0x000000e0
        /*0434*/ 	.short	0x0100
        /*0436*/ 	.byte	0x07
	.zero		1


	//   ....[57]....
        /*0438*/ 	.word	0x000006b0
        /*043c*/ 	.word	0x000000ff
        /*0440*/ 	.word	0x000001e0
        /*0444*/ 	.short	0x0100
        /*0446*/ 	.byte	0x07
	.zero		1


	//   ....[58]....
        /*0448*/ 	.word	0x000006c0
        /*044c*/ 	.word	0x000000ff
        /*0450*/ 	.word	0x000000e8
        /*0454*/ 	.short	0x0100
        /*0456*/ 	.byte	0x07
	.zero		1


	//   ....[59]....
        /*0458*/ 	.word	0x000006d0
        /*045c*/ 	.word	0x000000ff
        /*0460*/ 	.word	0x000001e8
        /*0464*/ 	.short	0x0100
        /*0466*/ 	.byte	0x07
	.zero		1


	//   ....[60]....
        /*0468*/ 	.word	0x000006e0
        /*046c*/ 	.word	0x000000ff
        /*0470*/ 	.word	0x000000f0
        /*0474*/ 	.short	0x0100
        /*0476*/ 	.byte	0x07
	.zero		1


	//   ....[61]....
        /*0478*/ 	.word	0x000006f0
        /*047c*/ 	.word	0x000000ff
        /*0480*/ 	.word	0x000001f0
        /*0484*/ 	.short	0x0100
        /*0486*/ 	.byte	0x07
	.zero		1


	//   ....[62]....
        /*0488*/ 	.word	0x00000700
        /*048c*/ 	.word	0x000000ff
        /*0490*/ 	.word	0x000000f8
        /*0494*/ 	.short	0x0100
        /*0496*/ 	.byte	0x07
	.zero		1


	//   ....[63]....
        /*0498*/ 	.word	0x00000710
        /*049c*/ 	.word	0x000000ff
        /*04a0*/ 	.word	0x000001f8
        /*04a4*/ 	.short	0x0100
        /*04a6*/ 	.byte	0x07
	.zero		1


	//   ....[64]....
        /*04a8*/ 	.word	0x00000bf0
        /*04ac*/ 	.word	0x000000ff
        /*04b0*/ 	.word	0x00000230
        /*04b4*/ 	.short	0x0100
        /*04b6*/ 	.byte	0x0c
	.zero		1


	//   ....[65]....
        /*04b8*/ 	.word	0x00000c40
        /*04bc*/ 	.word	0x000000ff
        /*04c0*/ 	.word	0x00000238
        /*04c4*/ 	.short	0x0100
        /*04c6*/ 	.byte	0x0c
	.zero		1


	//   ....[66]....
        /*04c8*/ 	.word	0x00000c70
        /*04cc*/ 	.word	0x000000ff
        /*04d0*/ 	.word	0x00000210
        /*04d4*/ 	.short	0x0100
        /*04d6*/ 	.byte	0x0d
	.zero		1


	//   ....[67]....
        /*04d8*/ 	.word	0x00000cc0
        /*04dc*/ 	.word	0x000000ff
        /*04e0*/ 	.word	0x00000218
        /*04e4*/ 	.short	0x0100
        /*04e6*/ 	.byte	0x0d
	.zero		1


	//   ....[68]....
        /*04e8*/ 	.word	0x00000cd0
        /*04ec*/ 	.word	0x000000ff
        /*04f0*/ 	.word	0x00000220
        /*04f4*/ 	.short	0x0100
        /*04f6*/ 	.byte	0x0d
	.zero		1


	//   ....[69]....
        /*04f8*/ 	.word	0x00000ce0
        /*04fc*/ 	.word	0x000000ff
        /*0500*/ 	.word	0x00000228
        /*0504*/ 	.short	0x0100
        /*0506*/ 	.byte	0x0d
	.zero		1


	//   ....[70]....
        /*0508*/ 	.word	0x00001b70
        /*050c*/ 	.word	0x0000006d
        /*0510*/ 	.word	0x00000000
        /*0514*/ 	.short	0x010a
        /*0516*/ 	.byte	0x2e
	.zero		1


	//   ....[71]....
        /*0518*/ 	.word	0x00001d20
        /*051c*/ 	.word	0x00000003
        /*0520*/ 	.word	0x00000000
        /*0524*/ 	.short	0x010a
        /*0526*/ 	.byte	0x3f
	.zero		1


	//   ....[72]....
        /*0528*/ 	.word	0x00001d80
        /*052c*/ 	.word	0x00000003
        /*0530*/ 	.word	0x00000000
        /*0534*/ 	.short	0x010a
        /*0536*/ 	.byte	0x3f
	.zero		1


	//   ....[73]....
        /*0538*/ 	.word	0x00002100
        /*053c*/ 	.word	0x000000ff
        /*0540*/ 	.word	0x00000000
        /*0544*/ 	.short	0x010a
        /*0546*/ 	.byte	0x04
	.zero		1


	//   ....[74]....
        /*0548*/ 	.word	0x00002140
        /*054c*/ 	.word	0x000000ff
        /*0550*/ 	.word	0x00000000
        /*0554*/ 	.short	0x010a
        /*0556*/ 	.byte	0x04
	.zero		1


	//   ....[75]....
        /*0558*/ 	.word	0x000023d0
        /*055c*/ 	.word	0x00000005
        /*0560*/ 	.word	0x00000000
        /*0564*/ 	.short	0x0101
        /*0566*/ 	.byte	0x3f
	.zero		1


	//   ....[76]....
        /*0568*/ 	.word	0x000024d0
        /*056c*/ 	.word	0x0000006e
        /*0570*/ 	.word	0x00000000
        /*0574*/ 	.short	0x0101
        /*0576*/ 	.byte	0x2f
	.zero		1


	//   ....[77]....
        /*0578*/ 	.word	0x000025c0
        /*057c*/ 	.word	0x00000003
        /*0580*/ 	.word	0x00000000
        /*0584*/ 	.short	0x0101
        /*0586*/ 	.byte	0x3f
	.zero		1


	//   ....[78]....
        /*0588*/ 	.word	0x00002680
        /*058c*/ 	.word	0x0000006d
        /*0590*/ 	.word	0x00000010
        /*0594*/ 	.short	0x010a
        /*0596*/ 	.byte	0x2e
	.zero		1


	//   ....[79]....
        /*0598*/ 	.word	0x00007730
        /*059c*/ 	.word	0x00000070
        /*05a0*/ 	.word	0x00000000
        /*05a4*/ 	.short	0x0101
        /*05a6*/ 	.byte	0x2f
	.zero		1


	//   ....[80]....
        /*05a8*/ 	.word	0x00008140
        /*05ac*/ 	.word	0x0000000a
        /*05b0*/ 	.word	0x00000100
        /*05b4*/ 	.short	0x010a
        /*05b6*/ 	.byte	0x3f
	.zero		1


	//   ....[81]....
        /*05b8*/ 	.word	0x00008510
        /*05bc*/ 	.word	0x00000003
        /*05c0*/ 	.word	0x00000238
        /*05c4*/ 	.short	0x0101
        /*05c6*/ 	.byte	0x3f
	.zero		1


	//   ....[82]....
        /*05c8*/ 	.word	0x00008c80
        /*05cc*/ 	.word	0x00000007
        /*05d0*/ 	.word	0x00000000
        /*05d4*/ 	.short	0x010a
        /*05d6*/ 	.byte	0x3f
	.zero		1


	//   ....[83]....
        /*05d8*/ 	.word	0x00008d00
        /*05dc*/ 	.word	0x00000009
        /*05e0*/ 	.word	0x00000000
        /*05e4*/ 	.short	0x010a
        /*05e6*/ 	.byte	0x3f
	.zero		1


	//   ....[84]....
        /*05e8*/ 	.word	0x00008d90
        /*05ec*/ 	.word	0x00000006
        /*05f0*/ 	.word	0x00000000
        /*05f4*/ 	.short	0x010a
        /*05f6*/ 	.byte	0x3f
	.zero		1


	//   ....[85]....
        /*05f8*/ 	.word	0x00008e20
        /*05fc*/ 	.word	0x00000009
        /*0600*/ 	.word	0x00000000
        /*0604*/ 	.short	0x010a
        /*0606*/ 	.byte	0x3f
	.zero		1


	//   ....[86]....
        /*0608*/ 	.word	0x00008eb0
        /*060c*/ 	.word	0x00000006
        /*0610*/ 	.word	0x00000000
        /*0614*/ 	.short	0x010a
        /*0616*/ 	.byte	0x3f
	.zero		1


	//   ....[87]....
        /*0618*/ 	.word	0x00008f40
        /*061c*/ 	.word	0x00000009
        /*0620*/ 	.word	0x00000000
        /*0624*/ 	.short	0x010a
        /*0626*/ 	.byte	0x3f
	.zero		1


	//   ....[88]....
        /*0628*/ 	.word	0x00008fd0
        /*062c*/ 	.word	0x00000006
        /*0630*/ 	.word	0x00000000
        /*0634*/ 	.short	0x010a
        /*0636*/ 	.byte	0x3f
	.zero		1


	//   ....[89]....
        /*0638*/ 	.word	0x00009060
        /*063c*/ 	.word	0x00000009
        /*0640*/ 	.word	0x00000000
        /*0644*/ 	.short	0x010a
        /*0646*/ 	.byte	0x3f
	.zero		1


	//   ....[90]....
        /*0648*/ 	.word	0x000090f0
        /*064c*/ 	.word	0x00000006
        /*0650*/ 	.word	0x00000000
        /*0654*/ 	.short	0x010a
        /*0656*/ 	.byte	0x3f
	.zero		1


	//   ....[91]....
        /*0658*/ 	.word	0x00009180
        /*065c*/ 	.word	0x00000009
        /*0660*/ 	.word	0x00000000
        /*0664*/ 	.short	0x010a
        /*0666*/ 	.byte	0x3f
	.zero		1


	//   ....[92]....
        /*0668*/ 	.word	0x00009210
        /*066c*/ 	.word	0x00000006
        /*0670*/ 	.word	0x00000000
        /*0674*/ 	.short	0x010a
        /*0676*/ 	.byte	0x3f
	.zero		1


	//   ....[93]....
        /*0678*/ 	.word	0x000092a0
        /*067c*/ 	.word	0x00000009
        /*0680*/ 	.word	0x00000000
        /*0684*/ 	.short	0x010a
        /*0686*/ 	.byte	0x3f
	.zero		1


	//   ....[94]....
        /*0688*/ 	.word	0x00009330
        /*068c*/ 	.word	0x00000006
        /*0690*/ 	.word	0x00000000
        /*0694*/ 	.short	0x010a
        /*0696*/ 	.byte	0x3f
	.zero		1


	//   ....[95]....
        /*0698*/ 	.word	0x000093c0
        /*069c*/ 	.word	0x00000009
        /*06a0*/ 	.word	0x00000000
        /*06a4*/ 	.short	0x010a
        /*06a6*/ 	.byte	0x3f
	.zero		1


	//   ....[96]....
        /*06a8*/ 	.word	0x00009450
        /*06ac*/ 	.word	0x00000006
        /*06b0*/ 	.word	0x00000000
        /*06b4*/ 	.short	0x010a
        /*06b6*/ 	.byte	0x3f
	.zero		1


	//   ....[97]....
        /*06b8*/ 	.word	0x000094e0
        /*06bc*/ 	.word	0x00000009
        /*06c0*/ 	.word	0x00000000
        /*06c4*/ 	.short	0x010a
        /*06c6*/ 	.byte	0x3f
	.zero		1


	//   ....[98]....
        /*06c8*/ 	.word	0x00009570
        /*06cc*/ 	.word	0x00000006
        /*06d0*/ 	.word	0x00000000
        /*06d4*/ 	.short	0x010a
        /*06d6*/ 	.byte	0x3f
	.zero		1


	//   ....[99]....
        /*06d8*/ 	.word	0x00009600
        /*06dc*/ 	.word	0x00000009
        /*06e0*/ 	.word	0x00000000
        /*06e4*/ 	.short	0x010a
        /*06e6*/ 	.byte	0x3f
	.zero		1


	//   ....[100]....
        /*06e8*/ 	.word	0x00009690
        /*06ec*/ 	.word	0x00000006
        /*06f0*/ 	.word	0x00000000
        /*06f4*/ 	.short	0x010a
        /*06f6*/ 	.byte	0x3f
	.zero		1


	//   ....[101]....
        /*06f8*/ 	.word	0x00009720
        /*06fc*/ 	.word	0x00000009
        /*0700*/ 	.word	0x00000000
        /*0704*/ 	.short	0x010a
        /*0706*/ 	.byte	0x3f
	.zero		1


	//   ....[102]....
        /*0708*/ 	.word	0x000097b0
        /*070c*/ 	.word	0x00000006
        /*0710*/ 	.word	0x00000000
        /*0714*/ 	.short	0x010a
        /*0716*/ 	.byte	0x3f
	.zero		1


	//   ....[103]....
        /*0718*/ 	.word	0x00009840
        /*071c*/ 	.word	0x00000009
        /*0720*/ 	.word	0x00000000
        /*0724*/ 	.short	0x010a
        /*0726*/ 	.byte	0x3f
	.zero		1


	//   ....[104]....
        /*0728*/ 	.word	0x000098d0
        /*072c*/ 	.word	0x00000006
        /*0730*/ 	.word	0x00000000
        /*0734*/ 	.short	0x010a
        /*0736*/ 	.byte	0x3f
	.zero		1


	//   ....[105]....
        /*0738*/ 	.word	0x00009960
        /*073c*/ 	.word	0x00000009
        /*0740*/ 	.word	0x00000000
        /*0744*/ 	.short	0x010a
        /*0746*/ 	.byte	0x3f
	.zero		1


	//   ....[106]....
        /*0748*/ 	.word	0x000099f0
        /*074c*/ 	.word	0x00000006
        /*0750*/ 	.word	0x00000000
        /*0754*/ 	.short	0x010a
        /*0756*/ 	.byte	0x3f
	.zero		1


	//   ....[107]....
        /*0758*/ 	.word	0x00009a80
        /*075c*/ 	.word	0x00000009
        /*0760*/ 	.word	0x00000000
        /*0764*/ 	.short	0x010a
        /*0766*/ 	.byte	0x3f
	.zero		1


	//   ....[108]....
        /*0768*/ 	.word	0x00009b10
        /*076c*/ 	.word	0x00000006
        /*0770*/ 	.word	0x00000000
        /*0774*/ 	.short	0x010a
        /*0776*/ 	.byte	0x3f
	.zero		1


	//   ....[109]....
        /*0778*/ 	.word	0x00009ba0
        /*077c*/ 	.word	0x00000009
        /*0780*/ 	.word	0x00000000
        /*0784*/ 	.short	0x010a
        /*0786*/ 	.byte	0x3f
	.zero		1


	//   ....[110]....
        /*0788*/ 	.word	0x00009c30
        /*078c*/ 	.word	0x00000006
        /*0790*/ 	.word	0x00000000
        /*0794*/ 	.short	0x010a
        /*0796*/ 	.byte	0x3f
	.zero		1


	//   ....[111]....
        /*0798*/ 	.word	0x00009cc0
        /*079c*/ 	.word	0x00000009
        /*07a0*/ 	.word	0x00000000
        /*07a4*/ 	.short	0x010a
        /*07a6*/ 	.byte	0x3f
	.zero		1


	//   ....[112]....
        /*07a8*/ 	.word	0x00009d50
        /*07ac*/ 	.word	0x00000006
        /*07b0*/ 	.word	0x00000000
        /*07b4*/ 	.short	0x010a
        /*07b6*/ 	.byte	0x3f
	.zero		1


	//   ....[113]....
        /*07b8*/ 	.word	0x00009de0
        /*07bc*/ 	.word	0x00000003
        /*07c0*/ 	.word	0x00000000
        /*07c4*/ 	.short	0x010a
        /*07c6*/ 	.byte	0x3f
	.zero		1


	//   ....[114]....
        /*07c8*/ 	.word	0x00009e40
        /*07cc*/ 	.word	0x0000006f
        /*07d0*/ 	.word	0x00000000
        /*07d4*/ 	.short	0x010a
        /*07d6*/ 	.byte	0x3f
	.zero		1


	//   ....[115]....
        /*07d8*/ 	.word	0x00009e90
        /*07dc*/ 	.word	0x00000003
        /*07e0*/ 	.word	0x00000000
        /*07e4*/ 	.short	0x010a
        /*07e6*/ 	.byte	0x3f
	.zero		1


	//   ....[116]....
        /*07e8*/ 	.word	0x00009ef0
        /*07ec*/ 	.word	0x00000005
        /*07f0*/ 	.word	0x00000000
        /*07f4*/ 	.short	0x010a
        /*07f6*/ 	.byte	0x3f
	.zero		1


	//   ....[117]....
        /*07f8*/ 	.word	0x00009f40
        /*07fc*/ 	.word	0x0000006f
        /*0800*/ 	.word	0x00000010
        /*0804*/ 	.short	0x010a
        /*0806*/ 	.byte	0x3f
	.zero		1


	//   ....[118]....
        /*0808*/ 	.word	0x0000a010
        /*080c*/ 	.word	0x0000000a
        /*0810*/ 	.word	0x00000100
        /*0814*/ 	.short	0x010a
        /*0816*/ 	.byte	0x3f
	.zero		1


	//   ....[119]....
        /*0818*/ 	.word	0x0000a0e0
        /*081c*/ 	.word	0x00000007
        /*0820*/ 	.word	0x00000000
        /*0824*/ 	.short	0x010a
        /*0826*/ 	.byte	0x3f
	.zero		1


	//   ....[120]....
        /*0828*/ 	.word	0x0000a130
        /*082c*/ 	.word	0x00000009
        /*0830*/ 	.word	0x00000000
        /*0834*/ 	.short	0x010a
        /*0836*/ 	.byte	0x3f
	.zero		1


	//   ....[121]....
        /*0838*/ 	.word	0x0000a180
        /*083c*/ 	.word	0x00000006
        /*0840*/ 	.word	0x00000000
        /*0844*/ 	.short	0x010a
        /*0846*/ 	.byte	0x3f
	.zero		1


	//   ....[122]....
        /*0848*/ 	.word	0x0000a1d0
        /*084c*/ 	.word	0x00000009
        /*0850*/ 	.word	0x00000000
        /*0854*/ 	.short	0x010a
        /*0856*/ 	.byte	0x3f
	.zero		1


	//   ....[123]....
        /*0858*/ 	.word	0x0000a220
        /*085c*/ 	.word	0x00000006
        /*0860*/ 	.word	0x00000000
        /*0864*/ 	.short	0x010a
        /*0866*/ 	.byte	0x3f
	.zero		1


	//   ....[124]....
        /*0868*/ 	.word	0x0000a270
        /*086c*/ 	.word	0x00000009
        /*0870*/ 	.word	0x00000000
        /*0874*/ 	.short	0x010a
        /*0876*/ 	.byte	0x3f
	.zero		1


	//   ....[125]....
        /*0878*/ 	.word	0x0000a2c0
        /*087c*/ 	.word	0x00000006
        /*0880*/ 	.word	0x00000000
        /*0884*/ 	.short	0x010a
        /*0886*/ 	.byte	0x3f
	.zero		1


	//   ....[126]....
        /*0888*/ 	.word	0x0000a310
        /*088c*/ 	.word	0x00000009
        /*0890*/ 	.word	0x00000000
        /*0894*/ 	.short	0x010a
        /*0896*/ 	.byte	0x3f
	.zero		1


	//   ....[127]....
        /*0898*/ 	.word	0x0000a360
        /*089c*/ 	.word	0x00000006
        /*08a0*/ 	.word	0x00000000
        /*08a4*/ 	.short	0x010a
        /*08a6*/ 	.byte	0x3f
	.zero		1


	//   ....[128]....
        /*08a8*/ 	.word	0x0000a3b0
        /*08ac*/ 	.word	0x00000009
        /*08b0*/ 	.word	0x00000000
        /*08b4*/ 	.short	0x010a
        /*08b6*/ 	.byte	0x3f
	.zero		1


	//   ....[129]....
        /*08b8*/ 	.word	0x0000a400
        /*08bc*/ 	.word	0x00000006
        /*08c0*/ 	.word	0x00000000
        /*08c4*/ 	.short	0x010a
        /*08c6*/ 	.byte	0x3f
	.zero		1


	//   ....[130]....
        /*08c8*/ 	.word	0x0000a450
        /*08cc*/ 	.word	0x00000009
        /*08d0*/ 	.word	0x00000000
        /*08d4*/ 	.short	0x010a
        /*08d6*/ 	.byte	0x3f
	.zero		1


	//   ....[131]....
        /*08d8*/ 	.word	0x0000a4a0
        /*08dc*/ 	.word	0x00000006
        /*08e0*/ 	.word	0x00000000
        /*08e4*/ 	.short	0x010a
        /*08e6*/ 	.byte	0x3f
	.zero		1


	//   ....[132]....
        /*08e8*/ 	.word	0x0000a4f0
        /*08ec*/ 	.word	0x00000009
        /*08f0*/ 	.word	0x00000000
        /*08f4*/ 	.short	0x010a
        /*08f6*/ 	.byte	0x3f
	.zero		1


	//   ....[133]....
        /*08f8*/ 	.word	0x0000a540
        /*08fc*/ 	.word	0x00000006
        /*0900*/ 	.word	0x00000000
        /*0904*/ 	.short	0x010a
        /*0906*/ 	.byte	0x3f
	.zero		1


	//   ....[134]....
        /*0908*/ 	.word	0x0000a590
        /*090c*/ 	.word	0x00000009
        /*0910*/ 	.word	0x00000000
        /*0914*/ 	.short	0x010a
        /*0916*/ 	.byte	0x3f
	.zero		1


	//   ....[135]....
        /*0918*/ 	.word	0x0000a5e0
        /*091c*/ 	.word	0x00000006
        /*0920*/ 	.word	0x00000000
        /*0924*/ 	.short	0x010a
        /*0926*/ 	.byte	0x3f
	.zero		1


	//   ....[136]....
        /*0928*/ 	.word	0x0000a630
        /*092c*/ 	.word	0x00000009
        /*0930*/ 	.word	0x00000000
        /*0934*/ 	.short	0x010a
        /*0936*/ 	.byte	0x3f
	.zero		1


	//   ....[137]....
        /*0938*/ 	.word	0x0000a680
        /*093c*/ 	.word	0x00000006
        /*0940*/ 	.word	0x00000000
        /*0944*/ 	.short	0x010a
        /*0946*/ 	.byte	0x3f
	.zero		1


	//   ....[138]....
        /*0948*/ 	.word	0x0000a6d0
        /*094c*/ 	.word	0x00000009
        /*0950*/ 	.word	0x00000000
        /*0954*/ 	.short	0x010a
        /*0956*/ 	.byte	0x3f
	.zero		1


	//   ....[139]....
        /*0958*/ 	.word	0x0000a720
        /*095c*/ 	.word	0x00000006
        /*0960*/ 	.word	0x00000000
        /*0964*/ 	.short	0x010a
        /*0966*/ 	.byte	0x3f
	.zero		1


	//   ....[140]....
        /*0968*/ 	.word	0x0000a770
        /*096c*/ 	.word	0x00000009
        /*0970*/ 	.word	0x00000000
        /*0974*/ 	.short	0x010a
        /*0976*/ 	.byte	0x3f
	.zero		1


	//   ....[141]....
        /*0978*/ 	.word	0x0000a7c0
        /*097c*/ 	.word	0x00000006
        /*0980*/ 	.word	0x00000000
        /*0984*/ 	.short	0x010a
        /*0986*/ 	.byte	0x3f
	.zero		1


	//   ....[142]....
        /*0988*/ 	.word	0x0000a810
        /*098c*/ 	.word	0x00000009
        /*0990*/ 	.word	0x00000000
        /*0994*/ 	.short	0x010a
        /*0996*/ 	.byte	0x3f
	.zero		1


	//   ....[143]....
        /*0998*/ 	.word	0x0000a860
        /*099c*/ 	.word	0x00000006
        /*09a0*/ 	.word	0x00000000
        /*09a4*/ 	.short	0x010a
        /*09a6*/ 	.byte	0x3f
	.zero		1


	//   ....[144]....
        /*09a8*/ 	.word	0x0000a8b0
        /*09ac*/ 	.word	0x00000009
        /*09b0*/ 	.word	0x00000000
        /*09b4*/ 	.short	0x010a
        /*09b6*/ 	.byte	0x3f
	.zero		1


	//   ....[145]....
        /*09b8*/ 	.word	0x0000a900
        /*09bc*/ 	.word	0x00000006
        /*09c0*/ 	.word	0x00000000
        /*09c4*/ 	.short	0x010a
        /*09c6*/ 	.byte	0x3f
	.zero		1


	//   ....[146]....
        /*09c8*/ 	.word	0x0000a950
        /*09cc*/ 	.word	0x00000009
        /*09d0*/ 	.word	0x00000000
        /*09d4*/ 	.short	0x010a
        /*09d6*/ 	.byte	0x3f
	.zero		1


	//   ....[147]....
        /*09d8*/ 	.word	0x0000a9a0
        /*09dc*/ 	.word	0x00000006
        /*09e0*/ 	.word	0x00000000
        /*09e4*/ 	.short	0x010a
        /*09e6*/ 	.byte	0x3f
	.zero		1


	//   ....[148]....
        /*09e8*/ 	.word	0x0000a9f0
        /*09ec*/ 	.word	0x00000009
        /*09f0*/ 	.word	0x00000000
        /*09f4*/ 	.short	0x010a
        /*09f6*/ 	.byte	0x3f
	.zero		1


	//   ....[149]....
        /*09f8*/ 	.word	0x0000aa40
        /*09fc*/ 	.word	0x00000006
        /*0a00*/ 	.word	0x00000000
        /*0a04*/ 	.short	0x010a
        /*0a06*/ 	.byte	0x3f
	.zero		1


	//----- nvinfo : EIATTR_NUM_MBARRIERS
	.align		4
.L_35:
        /*0a08*/ 	.byte	0x03, 0x38
        /*0a0a*/ 	.short	0x0046


	//----- nvinfo : EIATTR_EXIT_INSTR_OFFSETS
	.align		4
        /*0a0c*/ 	.byte	0x04, 0x1c
        /*0a0e*/ 	.short	(.L_37 - .L_36)


	//   ....[0]....
.L_36:
        /*0a10*/ 	.word	0x00001840


	//   ....[1]....
        /*0a14*/ 	.word	0x000018a0


	//   ....[2]....
        /*0a18*/ 	.word	0x00007e40


	//   ....[3]....
        /*0a1c*/ 	.word	0x00007e70


	//   ....[4]....
        /*0a20*/ 	.word	0x00009e30


	//----- nvinfo : EIATTR_MAX_THREADS
	.align		4
.L_37:
        /*0a24*/ 	.byte	0x04, 0x05
        /*0a26*/ 	.short	(.L_39 - .L_38)
.L_38:
        /*0a28*/ 	.word	0x00000180
        /*0a2c*/ 	.word	0x00000001
        /*0a30*/ 	.word	0x00000001


	//----- nvinfo : EIATTR_CRS_STACK_SIZE
	.align		4
.L_39:
        /*0a34*/ 	.byte	0x04, 0x1e
        /*0a36*/ 	.short	(.L_41 - .L_40)
.L_40:
        /*0a38*/ 	.word	0x00000000


	//----- nvinfo : EIATTR_CBANK_PARAM_SIZE
	.align		4
.L_41:
        /*0a3c*/ 	.byte	0x03, 0x19
        /*0a3e*/ 	.short	0x0470


	//----- nvinfo : EIATTR_PARAM_CBANK
	.align		4
        /*0a40*/ 	.byte	0x04, 0x0a
        /*0a42*/ 	.short	(.L_43 - .L_42)
	.align		4
.L_42:
        /*0a44*/ 	.word	index@(.nv.constant0._ZN7cutlass13device_kernelINS_4gemm6kernel13GemmUniversalIN4cute5tupleIJiiiiEEENS1_10collective13CollectiveMmaINS1_34MainloopSm90TmaGmmaWarpSpecializedILi32ENS5_IJNS4_1CILi2EEENSA_ILi1EEESC_EEENS1_32KernelTmaWarpSpecializedPingpongEEENS5_IJNSA_ILi64EEENSA_ILi160EEENSA_ILi16EEEEEENS_10bfloat16_tENS5_IJlSC_lEEESK_SL_NS4_8TiledMMAINS4_8MMA_AtomIJNS4_4SM904GMMA27MMA_64x32x16_F32BF16BF16_SSILNSP_5MajorE0ELSR_0ELNSP_7ScaleInE1ELSS_1EEEEEENS4_6LayoutINS5_IJSC_SC_SC_EEENS5_IJNSA_ILi0EEESX_SX_EEEEENS5_IJNS4_10UnderscoreES10_S10_EEEEENS4_13SM90_TMA_LOADENS4_14ComposedLayoutINS4_7SwizzleILi1ELi4ELi3EEENS4_18smem_ptr_flag_bitsILi16EEENSV_INS5_IJNSA_ILi8EEESI_EEENS5_IJSI_SC_EEEEEEEvNS4_8identityENS4_23SM90_TMA_LOAD_MULTICASTES1D_vS1E_EENS_8epilogue10collective6detail29Sm90TmaWarpSpecializedAdapterINS1I_15DefaultEpilogueISK_SL_SL_NS1H_6thread17LinearCombinationISK_Li1EffLNS1M_9ScaleType4KindE0ELNS_15FloatRoundStyleE2ESK_EENS1_15EpilogueDefaultEEEEEvvEEEEvNT_6ParamsE)
        /*0a48*/ 	.short	0x0210
        /*0a4a*/ 	.short	0x0470


	//----- nvinfo : EIATTR_SW_WAR
	.align		4
.L_43:
        /*0a4c*/ 	.byte	0x04, 0x36
        /*0a4e*/ 	.short	(.L_45 - .L_44)
.L_44:
        /*0a50*/ 	.word	0x00000008
.L_45:


//--------------------- .nv.callgraph             --------------------------
	.section	.nv.callgraph,"",@"SHT_CUDA_CALLGRAPH"
	.align	4
	.sectionentsize	8
	.align		4
        /*0000*/ 	.word	0x00000000
	.align		4
        /*0004*/ 	.word	0xffffffff
	.align		4
        /*0008*/ 	.word	index@(_ZN7cutlass13device_kernelINS_4gemm6kernel13GemmUniversalIN4cute5tupleIJiiiiEEENS1_10collective13CollectiveMmaINS1_34MainloopSm90TmaGmmaWarpSpecializedILi32ENS5_IJNS4_1CILi2EEENSA_ILi1EEESC_EEENS1_32KernelTmaWarpSpecializedPingpongEEENS5_IJNSA_ILi64EEENSA_ILi160EEENSA_ILi16EEEEEENS_10bfloat16_tENS5_IJlSC_lEEESK_SL_NS4_8TiledMMAINS4_8MMA_AtomIJNS4_4SM904GMMA27MMA_64x32x16_F32BF16BF16_SSILNSP_5MajorE0ELSR_0ELNSP_7ScaleInE1ELSS_1EEEEEENS4_6LayoutINS5_IJSC_SC_SC_EEENS5_IJNSA_ILi0EEESX_SX_EEEEENS5_IJNS4_10UnderscoreES10_S10_EEEEENS4_13SM90_TMA_LOADENS4_14ComposedLayoutINS4_7SwizzleILi1ELi4ELi3EEENS4_18smem_ptr_flag_bitsILi16EEENSV_INS5_IJNSA_ILi8EEESI_EEENS5_IJSI_SC_EEEEEEEvNS4_8identityENS4_23SM90_TMA_LOAD_MULTICASTES1D_vS1E_EENS_8epilogue10collective6detail29Sm90TmaWarpSpecializedAdapterINS1I_15DefaultEpilogueISK_SL_SL_NS1H_6thread17LinearCombinationISK_Li1EffLNS1M_9ScaleType4KindE0ELNS_15FloatRoundStyleE2ESK_EENS1_15EpilogueDefaultEEEEEvvEEEEvNT_6ParamsE)
	.align		4
        /*000c*/ 	.word	index@(__assertfail)
	.align		4
        /*0010*/ 	.word	0x00000000
	.align		4
        /*0014*/ 	.word	0xfffffffe
	.align		4
        /*0018*/ 	.word	0x00000000
	.align		4
        /*001c*/ 	.word	0xfffffffd
	.align		4
        /*0020*/ 	.word	0x00000000
	.align		4
        /*0024*/ 	.word	0xfffffffc


//--------------------- .nv.constant4             --------------------------
	.section	.nv.constant4,"a",@progbits
	.align	8
	.align		8
.nv.constant4:
        /*0000*/ 	.dword	__assertfail
	.align		8
        /*0008*/ 	.dword	__unnamed_1
	.align		8
        /*0010*/ 	.dword	_ZN39_INTERNAL_671f7139_4_k_cu_65a651c0_71424cuda3std3__45__cpo5beginE
	.align		8
        /*0018*/ 	.dword	_ZN39_INTERNAL_671f7139_4_k_cu_65a651c0_71424cuda3std3__45__cpo3endE
	.align		8
        /*0020*/ 	.dword	_ZN39_INTERNAL_671f7139_4_k_cu_65a651c0_71424cuda3std3__45__cpo6cbeginE
	.align		8
        /*0028*/ 	.dword	_ZN39_INTERNAL_671f7139_4_k_cu_65a651c0_71424cuda3std3__45__cpo4cendE
	.align		8
        /*0030*/ 	.dword	_ZN39_INTERNAL_671f7139_4_k_cu_65a651c0_71424cuda3std3__441_GLOBAL__N__671f7139_4_k_cu_65a651c0_71426ignoreE
	.align		8
        /*0038*/ 	.dword	_ZN39_INTERNAL_671f7139_4_k_cu_65a651c0_71424cuda3std3__419piecewise_constructE
	.align		8
        /*0040*/ 	.dword	_ZN39_INTERNAL_671f7139_4_k_cu_65a651c0_71424cuda3std3__48in_placeE
	.align		8
        /*0048*/ 	.dword	_ZN39_INTERNAL_671f7139_4_k_cu_65a651c0_71424cuda3std6ranges3__45__cpo4swapE
	.align		8
        /*0050*/ 	.dword	_ZN39_INTERNAL_671f7139_4_k_cu_65a651c0_71424cuda3std6ranges3__45__cpo9iter_moveE
	.align		8
        /*0058*/ 	.dword	_ZN39_INTERNAL_671f7139_4_k_cu_65a651c0_71424cute7productE
	.align		8
        /*0060*/ 	.dword	_ZN39_INTERNAL_671f7139_4_k_cu_65a651c0_71424cute1_E
	.align		8
        /*0068*/ 	.dword	$str$22
	.align		8
        /*0070*/ 	.dword	$str$23


//--------------------- .text._ZN7cutlass13device_kernelINS_4gemm6kernel13GemmUniversalIN4cute5tupleIJiiiiEEENS1_10collective13CollectiveMmaINS1_34MainloopSm90TmaGmmaWarpSpecializedILi32ENS5_IJNS4_1CILi2EEENSA_ILi1EEESC_EEENS1_32KernelTmaWarpSpecializedPingpongEEENS5_IJNSA_ILi64EEENSA_ILi160EEENSA_ILi16EEEEEENS_10bfloat16_tENS5_IJlSC_lEEESK_SL_NS4_8TiledMMAINS4_8MMA_AtomIJNS4_4SM904GMMA27MMA_64x32x16_F32BF16BF16_SSILNSP_5MajorE0ELSR_0ELNSP_7ScaleInE1ELSS_1EEEEEENS4_6LayoutINS5_IJSC_SC_SC_EEENS5_IJNSA_ILi0EEESX_SX_EEEEENS5_IJNS4_10UnderscoreES10_S10_EEEEENS4_13SM90_TMA_LOADENS4_14ComposedLayoutINS4_7SwizzleILi1ELi4ELi3EEENS4_18smem_ptr_flag_bitsILi16EEENSV_INS5_IJNSA_ILi8EEESI_EEENS5_IJSI_SC_EEEEEEEvNS4_8identityENS4_23SM90_TMA_LOAD_MULTICASTES1D_vS1E_EENS_8epilogue10collective6detail29Sm90TmaWarpSpecializedAdapterINS1I_15DefaultEpilogueISK_SL_SL_NS1H_6thread17LinearCombinationISK_Li1EffLNS1M_9ScaleType4KindE0ELNS_15FloatRoundStyleE2ESK_EENS1_15EpilogueDefaultEEEEEvvEEEEvNT_6ParamsE --------------------------
	.section	.text._ZN7cutlass13device_kernelINS_4gemm6kernel13GemmUniversalIN4cute5tupleIJiiiiEEENS1_10collective13CollectiveMmaINS1_34MainloopSm90TmaGmmaWarpSpecializedILi32ENS5_IJNS4_1CILi2EEENSA_ILi1EEESC_EEENS1_32KernelTmaWarpSpecializedPingpongEEENS5_IJNSA_ILi64EEENSA_ILi160EEENSA_ILi16EEEEEENS_10bfloat16_tENS5_IJlSC_lEEESK_SL_NS4_8TiledMMAINS4_8MMA_AtomIJNS4_4SM904GMMA27MMA_64x32x16_F32BF16BF16_SSILNSP_5MajorE0ELSR_0ELNSP_7ScaleInE1ELSS_1EEEEEENS4_6LayoutINS5_IJSC_SC_SC_EEENS5_IJNSA_ILi0EEESX_SX_EEEEENS5_IJNS4_10UnderscoreES10_S10_EEEEENS4_13SM90_TMA_LOADENS4_14ComposedLayoutINS4_7SwizzleILi1ELi4ELi3EEENS4_18smem_ptr_flag_bitsILi16EEENSV_INS5_IJNSA_ILi8EEESI_EEENS5_IJSI_SC_EEEEEEEvNS4_8identityENS4_23SM90_TMA_LOAD_MULTICASTES1D_vS1E_EENS_8epilogue10collective6detail29Sm90TmaWarpSpecializedAdapterINS1I_15DefaultEpilogueISK_SL_SL_NS1H_6thread17LinearCombinationISK_Li1EffLNS1M_9ScaleType4KindE0ELNS_15FloatRoundStyleE2ESK_EENS1_15EpilogueDefaultEEEEEvvEEEEvNT_6ParamsE,"ax",@progbits
	.align	128
.text._ZN7cutlass13device_kernelINS_4gemm6kernel13GemmUniversalIN4cute5tupleIJiiiiEEENS1_10collective13CollectiveMmaINS1_34MainloopSm90TmaGmmaWarpSpecializedILi32ENS5_IJNS4_1CILi2EEENSA_ILi1EEESC_EEENS1_32KernelTmaWarpSpecializedPingpongEEENS5_IJNSA_ILi64EEENSA_ILi160EEENSA_ILi16EEEEEENS_10bfloat16_tENS5_IJlSC_lEEESK_SL_NS4_8TiledMMAINS4_8MMA_AtomIJNS4_4SM904GMMA27MMA_64x32x16_F32BF16BF16_SSILNSP_5MajorE0ELSR_0ELNSP_7ScaleInE1ELSS_1EEEEEENS4_6LayoutINS5_IJSC_SC_SC_EEENS5_IJNSA_ILi0EEESX_SX_EEEEENS5_IJNS4_10UnderscoreES10_S10_EEEEENS4_13SM90_TMA_LOADENS4_14ComposedLayoutINS4_7SwizzleILi1ELi4ELi3EEENS4_18smem_ptr_flag_bitsILi16EEENSV_INS5_IJNSA_ILi8EEESI_EEENS5_IJSI_SC_EEEEEEEvNS4_8identityENS4_23SM90_TMA_LOAD_MULTICASTES1D_vS1E_EENS_8epilogue10collective6detail29Sm90TmaWarpSpecializedAdapterINS1I_15DefaultEpilogueISK_SL_SL_NS1H_6thread17LinearCombinationISK_Li1EffLNS1M_9ScaleType4KindE0ELNS_15FloatRoundStyleE2ESK_EENS1_15EpilogueDefaultEEEEEvvEEEEvNT_6ParamsE:
        .type           _ZN7cutlass13device_kernelINS_4gemm6kernel13GemmUniversalIN4cute5tupleIJiiiiEEENS1_10collective13CollectiveMmaINS1_34MainloopSm90TmaGmmaWarpSpecializedILi32ENS5_IJNS4_1CILi2EEENSA_ILi1EEESC_EEENS1_32KernelTmaWarpSpecializedPingpongEEENS5_IJNSA_ILi64EEENSA_ILi160EEENSA_ILi16EEEEEENS_10bfloat16_tENS5_IJlSC_lEEESK_SL_NS4_8TiledMMAINS4_8MMA_AtomIJNS4_4SM904GMMA27MMA_64x32x16_F32BF16BF16_SSILNSP_5MajorE0ELSR_0ELNSP_7ScaleInE1ELSS_1EEEEEENS4_6LayoutINS5_IJSC_SC_SC_EEENS5_IJNSA_ILi0EEESX_SX_EEEEENS5_IJNS4_10UnderscoreES10_S10_EEEEENS4_13SM90_TMA_LOADENS4_14ComposedLayoutINS4_7SwizzleILi1ELi4ELi3EEENS4_18smem_ptr_flag_bitsILi16EEENSV_INS5_IJNSA_ILi8EEESI_EEENS5_IJSI_SC_EEEEEEEvNS4_8identityENS4_23SM90_TMA_LOAD_MULTICASTES1D_vS1E_EENS_8epilogue10collective6detail29Sm90TmaWarpSpecializedAdapterINS1I_15DefaultEpilogueISK_SL_SL_NS1H_6thread17LinearCombinationISK_Li1EffLNS1M_9ScaleType4KindE0ELNS_15FloatRoundStyleE2ESK_EENS1_15EpilogueDefaultEEEEEvvEEEEvNT_6ParamsE,@function
        .size           _ZN7cutlass13device_kernelINS_4gemm6kernel13GemmUniversalIN4cute5tupleIJiiiiEEENS1_10collective13CollectiveMmaINS1_34MainloopSm90TmaGmmaWarpSpecializedILi32ENS5_IJNS4_1CILi2EEENSA_ILi1EEESC_EEENS1_32KernelTmaWarpSpecializedPingpongEEENS5_IJNSA_ILi64EEENSA_ILi160EEENSA_ILi16EEEEEENS_10bfloat16_tENS5_IJlSC_lEEESK_SL_NS4_8TiledMMAINS4_8MMA_AtomIJNS4_4SM904GMMA27MMA_64x32x16_F32BF16BF16_SSILNSP_5MajorE0ELSR_0ELNSP_7ScaleInE1ELSS_1EEEEEENS4_6LayoutINS5_IJSC_SC_SC_EEENS5_IJNSA_ILi0EEESX_SX_EEEEENS5_IJNS4_10UnderscoreES10_S10_EEEEENS4_13SM90_TMA_LOADENS4_14ComposedLayoutINS4_7SwizzleILi1ELi4ELi3EEENS4_18smem_ptr_flag_bitsILi16EEENSV_INS5_IJNSA_ILi8EEESI_EEENS5_IJSI_SC_EEEEEEEvNS4_8identityENS4_23SM90_TMA_LOAD_MULTICASTES1D_vS1E_EENS_8epilogue10collective6detail29Sm90TmaWarpSpecializedAdapterINS1I_15DefaultEpilogueISK_SL_SL_NS1H_6thread17LinearCombinationISK_Li1EffLNS1M_9ScaleType4KindE0ELNS_15FloatRoundStyleE2ESK_EENS1_15EpilogueDefaultEEEEEvvEEEEvNT_6ParamsE,(.L_x_289 - _ZN7cutlass13device_kernelINS_4gemm6kernel13GemmUniversalIN4cute5tupleIJiiiiEEENS1_10collective13CollectiveMmaINS1_34MainloopSm90TmaGmmaWarpSpecializedILi32ENS5_IJNS4_1CILi2EEENSA_ILi1EEESC_EEENS1_32KernelTmaWarpSpecializedPingpongEEENS5_IJNSA_ILi64EEENSA_ILi160EEENSA_ILi16EEEEEENS_10bfloat16_tENS5_IJlSC_lEEESK_SL_NS4_8TiledMMAINS4_8MMA_AtomIJNS4_4SM904GMMA27MMA_64x32x16_F32BF16BF16_SSILNSP_5MajorE0ELSR_0ELNSP_7ScaleInE1ELSS_1EEEEEENS4_6LayoutINS5_IJSC_SC_SC_EEENS5_IJNSA_ILi0EEESX_SX_EEEEENS5_IJNS4_10UnderscoreES10_S10_EEEEENS4_13SM90_TMA_LOADENS4_14ComposedLayoutINS4_7SwizzleILi1ELi4ELi3EEENS4_18smem_ptr_flag_bitsILi16EEENSV_INS5_IJNSA_ILi8EEESI_EEENS5_IJSI_SC_EEEEEEEvNS4_8identityENS4_23SM90_TMA_LOAD_MULTICASTES1D_vS1E_EENS_8epilogue10collective6detail29Sm90TmaWarpSpecializedAdapterINS1I_15DefaultEpilogueISK_SL_SL_NS1H_6thread17LinearCombinationISK_Li1EffLNS1M_9ScaleType4KindE0ELNS_15FloatRoundStyleE2ESK_EENS1_15EpilogueDefaultEEEEEvvEEEEvNT_6ParamsE)
        .other          _ZN7cutlass13device_kernelINS_4gemm6kernel13GemmUniversalIN4cute5tupleIJiiiiEEENS1_10collective13CollectiveMmaINS1_34MainloopSm90TmaGmmaWarpSpecializedILi32ENS5_IJNS4_1CILi2EEENSA_ILi1EEESC_EEENS1_32KernelTmaWarpSpecializedPingpongEEENS5_IJNSA_ILi64EEENSA_ILi160EEENSA_ILi16EEEEEENS_10bfloat16_tENS5_IJlSC_lEEESK_SL_NS4_8TiledMMAINS4_8MMA_AtomIJNS4_4SM904GMMA27MMA_64x32x16_F32BF16BF16_SSILNSP_5MajorE0ELSR_0ELNSP_7ScaleInE1ELSS_1EEEEEENS4_6LayoutINS5_IJSC_SC_SC_EEENS5_IJNSA_ILi0EEESX_SX_EEEEENS5_IJNS4_10UnderscoreES10_S10_EEEEENS4_13SM90_TMA_LOADENS4_14ComposedLayoutINS4_7SwizzleILi1ELi4ELi3EEENS4_18smem_ptr_flag_bitsILi16EEENSV_INS5_IJNSA_ILi8EEESI_EEENS5_IJSI_SC_EEEEEEEvNS4_8identityENS4_23SM90_TMA_LOAD_MULTICASTES1D_vS1E_EENS_8epilogue10collective6detail29Sm90TmaWarpSpecializedAdapterINS1I_15DefaultEpilogueISK_SL_SL_NS1H_6thread17LinearCombinationISK_Li1EffLNS1M_9ScaleType4KindE0ELNS_15FloatRoundStyleE2ESK_EENS1_15EpilogueDefaultEEEEEvvEEEEvNT_6ParamsE,@"STO_CUDA_ENTRY STV_DEFAULT"
_ZN7cutlass13device_kernelINS_4gemm6kernel13GemmUniversalIN4cute5tupleIJiiiiEEENS1_10collective13CollectiveMmaINS1_34MainloopSm90TmaGmmaWarpSpecializedILi32ENS5_IJNS4_1CILi2EEENSA_ILi1EEESC_EEENS1_32KernelTmaWarpSpecializedPingpongEEENS5_IJNSA_ILi64EEENSA_ILi160EEENSA_ILi16EEEEEENS_10bfloat16_tENS5_IJlSC_lEEESK_SL_NS4_8TiledMMAINS4_8MMA_AtomIJNS4_4SM904GMMA27MMA_64x32x16_F32BF16BF16_SSILNSP_5MajorE0ELSR_0ELNSP_7ScaleInE1ELSS_1EEEEEENS4_6LayoutINS5_IJSC_SC_SC_EEENS5_IJNSA_ILi0EEESX_SX_EEEEENS5_IJNS4_10UnderscoreES10_S10_EEEEENS4_13SM90_TMA_LOADENS4_14ComposedLayoutINS4_7SwizzleILi1ELi4ELi3EEENS4_18smem_ptr_flag_bitsILi16EEENSV_INS5_IJNSA_ILi8EEESI_EEENS5_IJSI_SC_EEEEEEEvNS4_8identityENS4_23SM90_TMA_LOAD_MULTICASTES1D_vS1E_EENS_8epilogue10collective6detail29Sm90TmaWarpSpecializedAdapterINS1I_15DefaultEpilogueISK_SL_SL_NS1H_6thread17LinearCombinationISK_Li1EffLNS1M_9ScaleType4KindE0ELNS_15FloatRoundStyleE2ESK_EENS1_15EpilogueDefaultEEEEEvvEEEEvNT_6ParamsE:
[----:B------:R-:W0:Y:S01]  /*0000*/  LDC R1, c[0x0][0x28] ;  /* 0x00000a00ff017b82 */ /* 0x000e220000000800 */
[----:B------:R-:W1:Y:S01]  /*0010*/  S2R R3, SR_TID.X ;  /* 0x0000000000037919 */ /* 0x000e620000002100 */
[----:B------:R-:W-:Y:S01]  /*0020*/  ELECT P0, URZ, PT ;  /* 0x00000000003f782f */ /* 0x000fe20003800000 */
[----:B------:R-:W-:Y:S01]  /*0030*/  BSSY B0, `(.L_x_0) ;  /* 0x0000014000007945 */ /* 0x000fe20003800000 */
[--C-:B-1----:R-:W-:Y:S02]  /*0040*/  SHF.R.U32.HI R0, RZ, 0x5, R3.reuse ;  /* 0x00000005ff007819 */ /* 0x102fe40000011603 */
[----:B------:R-:W-:-:S03]  /*0050*/  SHF.R.U32.HI R5, RZ, 0x7, R3 ;  /* 0x00000007ff057819 */ /* 0x000fc60000011603 */
[----:B------:R-:W1:Y:S02]  /*0060*/  SHFL.IDX PT, R2, R0, RZ, 0x1f ;  /* 0x00001fff00027589 */ /* 0x000e6400000e0000 */
[----:B-1----:R-:W-:Y:S02]  /*0070*/  R2UR UR6, R2 ;  /* 0x00000000020672ca */ /* 0x002fe400000e0000 */
[----:B------:R1:W2:Y:S11]  /*0080*/  SHFL.IDX PT, R2, R5, RZ, 0x1f ;  /* 0x00001fff05027589 */ /* 0x0002b600000e0000 */
[----:B------:R-:W-:-:S02]  /*0090*/  USHF.R.S32.HI UR4, URZ, 0x1f, UR6 ;  /* 0x0000001f3f047899 */ /* 0x000fc40008011406 */
[----:B------:R-:W-:Y:S02]  /*00a0*/  ISETP.NE.OR P0, PT, RZ, UR6, !P0 ;  /* 0x00000006ff007c0c */ /* 0x000fe4000c705670 */
[----:B------:R-:W-:-:S04]  /*00b0*/  ULEA.HI UR4, UR4, UR6, URZ, 0x2 ;  /* 0x0000000604047291 */ /* 0x000fc8000f8f103f */
[----:B------:R-:W-:-:S04]  /*00c0*/  ULOP3.LUT UR4, UR4, 0xfffffffc, URZ, 0xc0, !UPT ;  /* 0xfffffffc04047892 */ /* 0x000fc8000f8ec03f */
[----:B------:R-:W-:-:S03]  /*00d0*/  UIADD3 UR6, UR6, -UR4, URZ ;  /* 0x8000000406067290 */ /* 0x000fc6000fffe03f */
[----:B012---:R-:W-:Y:S09]  /*00e0*/  @P0 BRA `(.L_x_1) ;  /* 0x0000000000200947 */ /* 0x007ff20003800000 */
[----:B------:R-:W-:Y:S02]  /*00f0*/  ULDC.64 UR4, c[0x0][0x198] ;  /* 0x0000660000047ab9 */ /* 0x000fe40000000a00 */
[----:B------:R-:W-:Y:S02]  /*0100*/  UIADD3 UR8, UP0, UR4, 0xf0, URZ ;  /* 0x000000f004087890 */ /* 0x000fe4000ff1e03f */
[----:B------:R-:W-:Y:S02]  /*0110*/  UIADD3 UR4, UP1, UR4, 0x1f0, URZ ;  /* 0x000001f004047890 */ /* 0x000fe4000ff3e03f */
[----:B------:R-:W-:Y:S02]  /*0120*/  UIADD3.X UR9, URZ, UR5, URZ, UP0, !UPT ;  /* 0x000000053f097290 */ /* 0x000fe400087fe43f */
[----:B------:R-:W-:-:S07]  /*0130*/  UIADD3.X UR5, URZ, UR5, URZ, UP1, !UPT ;  /* 0x000000053f057290 */ /* 0x000fce0008ffe43f */
[----:B------:R0:W-:Y:S02]  /*0140*/  UTMACCTL.PF [UR8] ;  /* 0x00000000080079b9 */ /* 0x0001e40008040000 */
[----:B------:R0:W-:Y:S02]  /*0150*/  UTMACCTL.PF [UR4] ;  /* 0x00000000040079b9 */ /* 0x0001e40008040000 */
[----:B0-----:R-:W-:Y:S01]  /*0160*/  NOP ;  /* 0x0000000000007918 */ /* 0x001fe20000000000 */
.L_x_1:
[----:B------:R-:W-:Y:S05]  /*0170*/  BSYNC B0 ;  /* 0x0000000000007941 */ /* 0x000fea0003800000 */
.L_x_0:
[----:B------:R-:W0:Y:S01]  /*0180*/  SHFL.IDX PT, R6, R0, RZ, 0x1f ;  /* 0x00001fff00067589 */ /* 0x000e2200000e0000 */
[----:B------:R-:W-:Y:S01]  /*0190*/  R2UR UR19, R2 ;  /* 0x00000000021372ca */ /* 0x000fe200000e0000 */
[----:B------:R-:W-:-:S04]  /*01a0*/  UISETP.NE.AND UP0, UPT, UR6, 0x3, UPT ;  /* 0x000000030600788c */ /* 0x000fc8000bf05270 */
[----:B------:R-:W-:-:S08]  /*01b0*/  UISETP.EQ.OR UP0, UPT, UR6, URZ, !UP0 ;  /* 0x0000003f0600728c */ /* 0x000fd0000c702670 */
[----:B------:R-:W-:Y:S02]  /*01c0*/  UIADD3 UR14, UR19, -0x1, URZ ;  /* 0xffffffff130e7890 */ /* 0x000fe4000fffe03f */
[----:B------:R-:W-:Y:S02]  /*01d0*/  UISETP.EQ.AND UP0, UPT, UR19, URZ, UP0 ;  /* 0x0000003f1300728c */ /* 0x000fe40008702270 */
[----:B------:R-:W-:Y:S02]  /*01e0*/  UISETP.GE.U32.AND UP1, UPT, UR14, 0x2, UPT ;  /* 0x000000020e00788c */ /* 0x000fe4000bf26070 */
[----:B------:R-:W-:Y:S01]  /*01f0*/  USEL UR41, URZ, 0x1, !UP0 ;  /* 0x000000013f297887 */ /* 0x000fe2000c000000 */
[----:B0-----:R-:W-:-:S03]  /*0200*/  ISETP.NE.AND P0, PT, R6, RZ, PT ;  /* 0x000000ff0600720c */ /* 0x001fc60003f05270 */
[----:B------:R-:W-:-:S10]  /*0210*/  USEL UR41, UR41, 0x2, UP1 ;  /* 0x0000000229297887 */ /* 0x000fd40008800000 */
[----:B------:R-:W-:Y:S05]  /*0220*/  @P0 BRA `(.L_x_2) ;  /* 0x0000000400440947 */ /* 0x000fea0003800000 */
[----:B------:R-:W-:Y:S01]  /*0230*/  ELECT P0, URZ, PT ;  /* 0x00000000003f782f */ /* 0x000fe20003800000 */
[----:B------:R-:W-:-:S12]  /*0240*/  BSSY B0, `(.L_x_2) ;  /* 0x000004f000007945 */ /* 0x000fd80003800000 */
[----:B------:R-:W-:Y:S05]  /*0250*/  @!P0 BRA `(.L_x_3) ;  /* 0x0000000400348947 */ /* 0x000fea0003800000 */
[----:B------:R-:W0:Y:S01]  /*0260*/  S2UR UR7, SR_CgaCtaId ;  /* 0x00000000000779c3 */ /* 0x000e220000008800 */
[----:B------:R-:W-:Y:S01]  /*0270*/  UMOV UR4, 0x400 ;  /* 0x0000040000047882 */ /* 0x000fe20000000000 */
[----:B------:R-:W-:Y:S01]  /*0280*/  UMOV UR5, 0x1 ;  /* 0x0000000100057882 */ /* 0x000fe20000000000 */
[----:B------:R-:W-:Y:S02]  /*0290*/  UMOV UR8, 0x2 ;  /* 0x0000000200087882 */ /* 0x000fe40000000000 */
[----:B------:R-:W-:-:S04]  /*02a0*/  UIADD3 UR8, -UR8, 0x100000, URZ ;  /* 0x0010000008087890 */ /* 0x000fc8000fffe13f */
[----:B------:R-:W-:Y:S02]  /*02b0*/  USHF.L.U32 UR9, UR8, 0xb, URZ ;  /* 0x0000000b08097899 */ /* 0x000fe4000800063f */
[----:B------:R-:W-:Y:S02]  /*02c0*/  USHF.L.U32 UR8, UR8, 0x1, URZ ;  /* 0x0000000108087899 */ /* 0x000fe4000800063f */
[----:B0-----:R-:W-:Y:S02]  /*02d0*/  ULEA UR7, UR7, UR4, 0x18 ;  /* 0x0000000407077291 */ /* 0x001fe4000f8ec03f */
[----:B------:R-:W-:-:S04]  /*02e0*/  UIADD3 UR4, -UR5, 0x100000, URZ ;  /* 0x0010000005047890 */ /* 0x000fc8000fffe13f */
[----:B------:R-:W-:Y:S02]  /*02f0*/  USHF.L.U32 UR5, UR4, 0xb, URZ ;  /* 0x0000000b04057899 */ /* 0x000fe4000800063f */
[----:B------:R-:W-:Y:S01]  /*0300*/  USHF.L.U32 UR4, UR4, 0x1, URZ ;  /* 0x0000000104047899 */ /* 0x000fe2000800063f */
[----:B------:R-:W0:Y:S11]  /*0310*/  FENCE.VIEW.ASYNC.S ;  /* 0x00000000000073c6 */ /* 0x000e360000000000 */
[----:B0-----:R0:W1:Y:S01]  /*0320*/  SYNCS.EXCH.64 URZ, [UR7], UR4 ;  /* 0x00000004073f75b2 */ /* 0x0010620008000100 */
[----:B------:R0:W2:Y:S01]  /*0330*/  SYNCS.EXCH.64 URZ, [UR7+0x100], UR8 ;  /* 0x00010008073f75b2 */ /* 0x0000a20008000100 */
[----:B------:R0:W3:Y:S01]  /*0340*/  SYNCS.EXCH.64 URZ, [UR7+0x8], UR4 ;  /* 0x00000804073f75b2 */ /* 0x0000e20008000100 */
[----:B------:R0:W4:Y:S01]  /*0350*/  SYNCS.EXCH.64 URZ, [UR7+0x108], UR8 ;  /* 0x00010808073f75b2 */ /* 0x0001220008000100 */
[----:B------:R0:W0:Y:S01]  /*0360*/  SYNCS.EXCH.64 URZ, [UR7+0x10], UR4 ;  /* 0x00001004073f75b2 */ /* 0x0000220008000100 */
        /* <DEDUP_REMOVED lines=59> */
[----:B-1234-:R-:W-:Y:S01]  /*0720*/  NOP ;  /* 0x0000000000007918 */ /* 0x01efe20000000000 */
.L_x_3:
[----:B0-----:R-:W-:Y:S05]  /*0730*/  BSYNC B0 ;  /* 0x0000000000007941 */ /* 0x001fea0003800000 */
.L_x_2:
[----:B------:R-:W0:Y:S01]  /*0740*/  S2UR UR15, SR_CTAID.X ;  /* 0x00000000000f79c3 */ /* 0x000e220000002500 */
[----:B------:R-:W-:Y:S01]  /*0750*/  SHF.R.S32.HI R2, RZ, 0x1f, R3 ;  /* 0x0000001fff027819 */ /* 0x000fe20000011403 */
[----:B------:R-:W1:Y:S01]  /*0760*/  SHFL.IDX PT, R7, R0, RZ, 0x1f ;  /* 0x00001fff00077589 */ /* 0x000e6200000e0000 */
[----:B------:R-:W-:Y:S02]  /*0770*/  ELECT P0, URZ, PT ;  /* 0x00000000003f782f */ /* 0x000fe40003800000 */
[----:B------:R-:W-:Y:S01]  /*0780*/  SHF.R.S32.HI R11, RZ, 0x1f, R6 ;  /* 0x0000001fff0b7819 */ /* 0x000fe20000011406 */
[----:B------:R-:W-:Y:S01]  /*0790*/  ULDC UR4, c[0x0][0x150] ;  /* 0x0000540000047ab9 */ /* 0x000fe20000000800 */
[----:B------:R-:W-:Y:S01]  /*07a0*/  LEA.HI R2, R2, R3, RZ, 0x7 ;  /* 0x0000000302027211 */ /* 0x000fe200078f38ff */
[----:B------:R-:W2:Y:S01]  /*07b0*/  SHFL.IDX PT, R8, R0, RZ, 0x1f ;  /* 0x00001fff00087589 */ /* 0x000ea200000e0000 */
[----:B------:R-:W3:Y:S01]  /*07c0*/  S2UR UR8, SR_CTAID.Y ;  /* 0x00000000000879c3 */ /* 0x000ee20000002600 */
[----:B------:R-:W-:-:S02]  /*07d0*/  ELECT P1, URZ, PT ;  /* 0x00000000003f782f */ /* 0x000fc40003820000 */
[----:B------:R-:W-:Y:S01]  /*07e0*/  LOP3.LUT R2, R2, 0xffffff80, RZ, 0xc0, !PT ;  /* 0xffffff8002027812 */ /* 0x000fe200078ec0ff */
[----:B------:R-:W-:Y:S01]  /*07f0*/  ULDC UR7, c[0x0][0x144] ;  /* 0x0000510000077ab9 */ /* 0x000fe20000000800 */
[----:B------:R-:W-:Y:S01]  /*0800*/  LEA.HI R11, R11, R6, RZ, 0x2 ;  /* 0x000000060b0b7211 */ /* 0x000fe200078f10ff */
[----:B------:R-:W-:Y:S01]  /*0810*/  UMOV UR18, 0x80 ;  /* 0x0000008000127882 */ /* 0x000fe20000000000 */
[----:B------:R-:W-:Y:S01]  /*0820*/  NOP ;  /* 0x0000000000007918 */ /* 0x000fe20000000000 */
[----:B------:R-:W-:Y:S01]  /*0830*/  IMAD.IADD R4, R3, 0x1, -R2 ;  /* 0x0000000103047824 */ /* 0x000fe200078e0a02 */
[----:B------:R-:W-:Y:S01]  /*0840*/  LOP3.LUT R11, R11, 0x3ffffffc, RZ, 0xc0, !PT ;  /* 0x3ffffffc0b0b7812 */ /* 0x000fe200078ec0ff */
[----:B------:R-:W-:Y:S01]  /*0850*/  NOP ;  /* 0x0000000000007918 */ /* 0x000fe20000000000 */
[----:B------:R-:W-:Y:S01]  /*0860*/  ULDC UR17, c[0x0][0x148] ;  /* 0x0000520000117ab9 */ /* 0x000fe20000000800 */
[----:B------:R-:W-:Y:S01]  /*0870*/  IMAD.MOV.U32 R23, RZ, RZ, 0x1 ;  /* 0x00000001ff177424 */ /* 0x000fe200078e00ff */
[----:B------:R-:W-:Y:S01]  /*0880*/  SHF.R.S32.HI R9, RZ, 0x1f, R4 ;  /* 0x0000001fff097819 */ /* 0x000fe20000011404 */
[----:B------:R-:W-:Y:S01]  /*0890*/  IMAD.IADD R11, R6, 0x1, -R11 ;  /* 0x00000001060b7824 */ /* 0x000fe200078e0a0b */
[----:B------:R-:W4:Y:S01]  /*08a0*/  SHFL.IDX PT, R5, R5, RZ, 0x1f ;  /* 0x00001fff05057589 */ /* 0x000f2200000e0000 */
[----:B------:R-:W-:-:S02]  /*08b0*/  ISETP.NE.AND P2, PT, RZ, UR19, PT ;  /* 0x00000013ff007c0c */ /* 0x000fc4000bf45270 */
[----:B0-----:R-:W-:Y:S02]  /*08c0*/  I2FP.F32.U32 R10, UR15 ;  /* 0x0000000f000a7c45 */ /* 0x001fe40008201000 */
[----:B------:R-:W-:Y:S02]  /*08d0*/  LEA.HI R2, R9, R4, RZ, 0x3 ;  /* 0x0000000409027211 */ /* 0x000fe400078f18ff */
[----:B-1----:R-:W-:Y:S01]  /*08e0*/  ISETP.NE.OR P0, PT, R7, RZ, !P0 ;  /* 0x000000ff0700720c */ /* 0x002fe20004705670 */
[----:B------:R-:W-:Y:S01]  /*08f0*/  FMUL R10, R10, UR4 ;  /* 0x000000040a0a7c20 */ /* 0x000fe20008400000 */
[--C-:B------:R-:W-:Y:S01]  /*0900*/  SHF.R.S32.HI R7, RZ, 0x3, R2.reuse ;  /* 0x00000003ff077819 */ /* 0x100fe20000011402 */
[----:B------:R-:W-:Y:S01]  /*0910*/  ULDC UR4, c[0x0][0x154] ;  /* 0x0000550000047ab9 */ /* 0x000fe20000000800 */
[----:B------:R-:W-:Y:S02]  /*0920*/  SHF.R.S32.HI R2, RZ, 0x1f, R2 ;  /* 0x0000001fff027819 */ /* 0x000fe40000011402 */
[----:B--2---:R-:W-:Y:S01]  /*0930*/  ISETP.NE.OR P1, PT, R8, RZ, !P1 ;  /* 0x000000ff0800720c */ /* 0x004fe20004f25670 */
[----:B------:R-:W0:Y:S01]  /*0940*/  F2I.U32.TRUNC.NTZ R10, R10 ;  /* 0x0000000a000a7305 */ /* 0x000e22000020f000 */
[----:B------:R-:W-:-:S02]  /*0950*/  LEA.HI R2, R2, R7, RZ, 0x2 ;  /* 0x0000000702027211 */ /* 0x000fc400078f10ff */
[----:B---3--:R-:W-:Y:S02]  /*0960*/  I2FP.F32.U32 R0, UR8 ;  /* 0x0000000800007c45 */ /* 0x008fe40008201000 */
[----:B------:R-:W-:Y:S01]  /*0970*/  LOP3.LUT R2, R2, 0xfffffffc, RZ, 0xc0, !PT ;  /* 0xfffffffc02027812 */ /* 0x000fe200078ec0ff */
[----:B------:R-:W-:Y:S02]  /*0980*/  VOTEU.ALL UP0, P0 ;  /* 0x00000000003f7886 */ /* 0x000fe40000000000 */
[----:B------:R-:W-:Y:S02]  /*0990*/  FMUL R6, R0, UR4 ;  /* 0x0000000400067c20 */ /* 0x000fe40008400000 */
[----:B------:R-:W-:Y:S01]  /*09a0*/  IMAD.IADD R2, R7, 0x1, -R2 ;  /* 0x0000000107027824 */ /* 0x000fe200078e0a02 */
[----:B------:R-:W1:Y:S01]  /*09b0*/  @!UP0 S2UR UR11, SR_CgaCtaId ;  /* 0x00000000000b89c3 */ /* 0x000e620000008800 */
[----:B------:R-:W-:Y:S01]  /*09c0*/  VOTEU.ALL UP1, P1 ;  /* 0x00000000003f7886 */ /* 0x000fe20000820000 */
[----:B------:R-:W-:Y:S01]  /*09d0*/  @!UP0 UMOV UR10, 0x400 ;  /* 0x00000400000a8882 */ /* 0x000fe20000000000 */
[----:B------:R-:W-:Y:S01]  /*09e0*/  IMAD R2, R11, 0x4, R2 ;  /* 0x000000040b027824 */ /* 0x000fe200078e0202 */
[----:B0-----:R-:W-:Y:S01]  /*09f0*/  R2UR UR4, R10 ;  /* 0x000000000a0472ca */ /* 0x001fe200000e0000 */
[----:B------:R-:W0:Y:S01]  /*0a00*/  F2I.U32.TRUNC.NTZ R6, R6 ;  /* 0x0000000600067305 */ /* 0x000e22000020f000 */
[----:B------:R-:W-:Y:S01]  /*0a10*/  @!UP1 UMOV UR13, 0x400 ;  /* 0x00000400000d9882 */ /* 0x000fe20000000000 */
[C---:B------:R-:W-:Y:S01]  /*0a20*/  IMAD.SHL.U32 R7, R2.reuse, 0x4, RZ ;  /* 0x0000000402077824 */ /* 0x040fe200078e00ff */
[----:B------:R-:W-:Y:S01]  /*0a30*/  LEA.HI R0, R2, R2, RZ, 0x1 ;  /* 0x0000000202007211 */ /* 0x000fe200078f08ff */
[----:B------:R-:W2:Y:S01]  /*0a40*/  @!UP1 S2UR UR16, SR_CgaCtaId ;  /* 0x00000000001099c3 */ /* 0x000ea20000008800 */
[----:B------:R-:W-:Y:S01]  /*0a50*/  VOTEU.ALL UP2, P1 ;  /* 0x00000000003f7886 */ /* 0x000fe20000840000 */
[----:B------:R-:W-:Y:S01]  /*0a60*/  VOTEU.ALL UP3, P1 ;  /* 0x00000000003f7886 */ /* 0x000fe20000860000 */
[----:B------:R-:W-:Y:S01]  /*0a70*/  LOP3.LUT R11, R0, 0xfffffffe, RZ, 0xc0, !PT ;  /* 0xfffffffe000b7812 */ /* 0x000fe200078ec0ff */
[----:B------:R-:W-:Y:S01]  /*0a80*/  VOTEU.ALL UP4, P1 ;  /* 0x00000000003f7886 */ /* 0x000fe20000880000 */
[----:B------:R-:W-:Y:S01]  /*0a90*/  LOP3.LUT R22, R2, 0xc, R7, 0x78, !PT ;  /* 0x0000000c02167812 */ /* 0x000fe200078e7807 */
[----:B------:R-:W-:-:S02]  /*0aa0*/  VOTEU.ALL UP5, P1 ;  /* 0x00000000003f7886 */ /* 0x000fc400008a0000 */
[----:B------:R-:W-:Y:S01]  /*0ab0*/  IMAD.IADD R11, R2, 0x1, -R11 ;  /* 0x00000001020b7824 */ /* 0x000fe200078e0a0b */
[----:B------:R-:W-:Y:S01]  /*0ac0*/  UIADD3 UR4, -UR4, URZ, URZ ;  /* 0x0000003f04047290 */ /* 0x000fe2000fffe13f */
[----:B------:R-:W3:Y:S01]  /*0ad0*/  LDC R2, c[0x0][0x140] ;  /* 0x00005000ff027b82 */ /* 0x000ee20000000800 */
[----:B0-----:R-:W-:Y:S02]  /*0ae0*/  R2UR UR9, R6 ;  /* 0x00000000060972ca */ /* 0x001fe400000e0000 */
[----:B------:R-:W-:Y:S02]  /*0af0*/  UIMAD UR7, UR7, UR4, UR15 ;  /* 0x00000004070772a4 */ /* 0x000fe4000f8e020f */
[----:B-1----:R-:W-:Y:S01]  /*0b00*/  @!UP0 ULEA UR12, UR11, UR10, 0x18 ;  /* 0x0000000a0b0c8291 */ /* 0x002fe2000f8ec03f */
[----:B------:R-:W-:Y:S01]  /*0b10*/  UMOV UR4, 0x20 ;  /* 0x0000002000047882 */ /* 0x000fe20000000000 */
[----:B------:R-:W-:-:S04]  /*0b20*/  @!UP1 UIADD3 UR10, -UR18, 0x100000, URZ ;  /* 0x00100000120a9890 */ /* 0x000fc8000fffe13f */
[----:B------:R-:W-:Y:S02]  /*0b30*/  @!UP1 USHF.L.U32 UR11, UR10, 0xb, URZ ;  /* 0x0000000b0a0b9899 */ /* 0x000fe4000800063f */
[----:B------:R-:W-:Y:S01]  /*0b40*/  @!UP1 USHF.L.U32 UR10, UR10, 0x1, URZ ;  /* 0x000000010a0a9899 */ /* 0x000fe2000800063f */
[----:B------:R-:W-:Y:S01]  /*0b50*/  ISETP.NE.AND P3, PT, R11, UR7, PT ;  /* 0x000000070b007c0c */ /* 0x000fe2000bf65270 */
[----:B------:R-:W-:-:S04]  /*0b60*/  @!UP0 UIADD3 UR4, -UR4, 0x100000, URZ ;  /* 0x0010000004048890 */ /* 0x000fc8000fffe13f */
[----:B------:R-:W-:Y:S02]  /*0b70*/  @!UP0 USHF.L.U32 UR5, UR4, 0xb, URZ ;  /* 0x0000000b04058899 */ /* 0x000fe4000800063f */
[----:B------:R-:W-:Y:S01]  /*0b80*/  @!UP0 USHF.L.U32 UR4, UR4, 0x1, URZ ;  /* 0x0000000104048899 */ /* 0x000fe2000800063f */
[----:B------:R-:W-:Y:S01]  /*0b90*/  VOTEU.ALL UP0, P0 ;  /* 0x00000000003f7886 */ /* 0x000fe20000000000 */
[----:B--2---:R-:W-:Y:S01]  /*0ba0*/  @!UP1 ULEA UR13, UR16, UR13, 0x18 ;  /* 0x0000000d100d9291 */ /* 0x004fe2000f8ec03f */
[----:B------:R-:W-:Y:S01]  /*0bb0*/  VOTEU.ALL UP1, P0 ;  /* 0x00000000003f7886 */ /* 0x000fe20000020000 */
[----:B------:R-:W-:Y:S01]  /*0bc0*/  UIADD3 UR9, -UR9, URZ, URZ ;  /* 0x0000003f09097290 */ /* 0x000fe2000fffe13f */
[----:B------:R-:W-:Y:S01]  /*0bd0*/  LOP3.LUT P0, RZ, R4, 0x7, RZ, 0xc0, !PT ;  /* 0x0000000704ff7812 */ /* 0x000fe2000780c0ff */
[----:B------:R-:W0:Y:S06]  /*0be0*/  FENCE.VIEW.ASYNC.S ;  /* 0x00000000000073c6 */ /* 0x000e2c0000000000 */
[----:B0-----:R-:W0:Y:S01]  /*0bf0*/  @!UP0 SYNCS.EXCH.64 URZ, [UR12+0x230], UR4 ;  /* 0x000230040c3f85b2 */ /* 0x001e220008000100 */
[----:B------:R-:W-:-:S02]  /*0c00*/  @P3 LEA.HI R0, R22, R22, RZ, 0x1 ;  /* 0x0000001616003211 */ /* 0x000fc400078f08ff */
[----:B---3--:R-:W-:Y:S02]  /*0c10*/  ISETP.EQ.U32.AND P1, PT, R2, 0x1, PT ;  /* 0x000000010200780c */ /* 0x008fe40003f22070 */
[----:B------:R-:W-:Y:S02]  /*0c20*/  @P3 SHF.R.S32.HI R0, RZ, 0x1, R0 ;  /* 0x00000001ff003819 */ /* 0x000fe40000011400 */
[----:B------:R-:W-:Y:S01]  /*0c30*/  ISETP.LT.U32.AND P0, PT, R22, 0x2, !P0 ;  /* 0x000000021600780c */ /* 0x000fe20004701070 */
[----:B------:R1:W2:Y:S01]  /*0c40*/  @!UP1 SYNCS.EXCH.64 URZ, [UR12+0x238], UR4 ;  /* 0x000238040c3f95b2 */ /* 0x0002a20008000100 */
[----:B------:R-:W-:Y:S01]  /*0c50*/  NOP ;  /* 0x0000000000007918 */ /* 0x000fe20000000000 */
[----:B-1----:R-:W-:Y:S01]  /*0c60*/  UIMAD UR4, UR17, UR9, UR8 ;  /* 0x00000009110472a4 */ /* 0x002fe2000f8e0208 */
[----:B------:R1:W3:Y:S05]  /*0c70*/  @!UP2 SYNCS.EXCH.64 URZ, [UR13+0x210], UR10 ;  /* 0x0002100a0d3fa5b2 */ /* 0x0002ea0008000100 */
[----:B------:R-:W-:-:S02]  /*0c80*/  @P3 ISETP.NE.AND P4, PT, R0, UR4, PT ;  /* 0x0000000400003c0c */ /* 0x000fc4000bf85270 */
[----:B------:R-:W-:Y:S02]  /*0c90*/  SEL R0, RZ, 0x1, !P0 ;  /* 0x00000001ff007807 */ /* 0x000fe40004000000 */
[----:B------:R-:W-:-:S04]  /*0ca0*/  @P3 SEL R23, RZ, 0x1, P4 ;  /* 0x00000001ff173807 */ /* 0x000fc80002000000 */
[----:B------:R-:W-:Y:S01]  /*0cb0*/  LOP3.LUT R23, R23, R0, RZ, 0xc0, !PT ;  /* 0x0000000017177212 */ /* 0x000fe200078ec0ff */
[----:B------:R1:W0:Y:S01]  /*0cc0*/  @!UP3 SYNCS.EXCH.64 URZ, [UR13+0x218], UR10 ;  /* 0x0002180a0d3fb5b2 */ /* 0x0002220008000100 */
[----:B------:R1:W0:Y:S01]  /*0cd0*/  @!UP4 SYNCS.EXCH.64 URZ, [UR13+0x220], UR10 ;  /* 0x0002200a0d3fc5b2 */ /* 0x0002220008000100 */
[----:B------:R1:W0:Y:S01]  /*0ce0*/  @!UP5 SYNCS.EXCH.64 URZ, [UR13+0x228], UR10 ;  /* 0x0002280a0d3fd5b2 */ /* 0x0002220008000100 */
[----:B------:R-:W-:Y:S01]  /*0cf0*/  NOP ;  /* 0x0000000000007918 */ /* 0x000fe20000000000 */
[----:B-1--4-:R-:W-:Y:S05]  /*0d00*/  @!P1 BRA `(.L_x_4) ;  /* 0x0000000000089947 */ /* 0x012fea0003800000 */
[----:B0-23--:R-:W-:Y:S01]  /*0d10*/  UCGABAR_ARV ;  /* 0x00000000000079c7 */ /* 0x00dfe20008000000 */
[----:B------:R-:W-:Y:S05]  /*0d20*/  BRA `(.L_x_5) ;  /* 0x0000000000047947 */ /* 0x000fea0003800000 */
.L_x_4:
[----:B0-23--:R-:W-:Y:S01]  /*0d30*/  NOP ;  /* 0x0000000000007918 */ /* 0x00dfe20000000000 */
.L_x_5:
[----:B------:R-:W-:Y:S01]  /*0d40*/  ULDC.64 UR4, c[0x0][0x598] ;  /* 0x0001660000047ab9 */ /* 0x000fe20000000a00 */
[----:B------:R-:W-:Y:S01]  /*0d50*/  ULDC.64 UR50, c[0x0][0x208] ;  /* 0x0000820000327ab9 */ /* 0x000fe20000000a00 */
[----:B------:R-:W-:-:S04]  /*0d60*/  ISETP.NE.U32.AND P0, PT, RZ, UR4, PT ;  /* 0x00000004ff007c0c */ /* 0x000fc8000bf05070 */
[----:B------:R-:W-:-:S13]  /*0d70*/  ISETP.NE.AND.EX P0, PT, RZ, UR5, PT, P0 ;  /* 0x00000005ff007c0c */ /* 0x000fda000bf05300 */
[----:B------:R-:W-:Y:S05]  /*0d80*/  @!P0 BRA `(.L_x_6) ;  /* 0x00000000001c8947 */ /* 0x000fea0003800000 */
[----:B------:R-:W0:Y:S02]  /*0d90*/  LDC.64 R6, c[0x0][0x598] ;  /* 0x00016600ff067b82 */ /* 0x000e240000000a00 */
[----:B0-----:R-:W2:Y:S02]  /*0da0*/  LDG.E.64 R6, desc[UR50][R6.64] ;  /* 0x0000003206067981 */ /* 0x001ea4000c1e1b00 */
[----:B--2---:R-:W-:-:S04]  /*0db0*/  ISETP.NE.U32.AND P0, PT, R6, RZ, PT ;  /* 0x000000ff0600720c */ /* 0x004fc80003f05070 */
[----:B------:R-:W-:-:S13]  /*0dc0*/  ISETP.NE.AND.EX P0, PT, R7, RZ, PT, P0 ;  /* 0x000000ff0700720c */ /* 0x000fda0003f05300 */
[----:B------:R-:W-:Y:S05]  /*0dd0*/  @!P0 BRA `(.L_x_6) ;  /* 0x0000000000088947 */ /* 0x000fea0003800000 */
[----:B------:R0:W5:Y:S01]  /*0de0*/  LD.E R104, desc[UR50][R6.64] ;  /* 0x0000003206687980 */ /* 0x000162000c101900 */
[----:B------:R-:W-:Y:S05]  /*0df0*/  BRA `(.L_x_7) ;  /* 0x0000000000247947 */ /* 0x000fea0003800000 */
.L_x_6:
[----:B------:R-:W-:Y:S02]  /*0e00*/  ULDC.64 UR4, c[0x0][0x588] ;  /* 0x0001620000047ab9 */ /* 0x000fe40000000a00 */
[----:B------:R-:W-:-:S04]  /*0e10*/  ISETP.NE.U32.AND P0, PT, RZ, UR4, PT ;  /* 0x00000004ff007c0c */ /* 0x000fc8000bf05070 */
[----:B------:R-:W-:-:S13]  /*0e20*/  ISETP.NE.AND.EX P0, PT, RZ, UR5, PT, P0 ;  /* 0x00000005ff007c0c */ /* 0x000fda000bf05300 */
[----:B------:R-:W-:Y:S05]  /*0e30*/  @!P0 BRA `(.L_x_8) ;  /* 0x00000000000c8947 */ /* 0x000fea0003800000 */
[----:B------:R-:W0:Y:S02]  /*0e40*/  LDC.64 R104, c[0x0][0x588] ;  /* 0x00016200ff687b82 */ /* 0x000e240000000a00 */
[----:B0-----:R1:W5:Y:S01]  /*0e50*/  LDG.E R104, desc[UR50][R104.64] ;  /* 0x0000003268687981 */ /* 0x001362000c1e1900 */
[----:B------:R-:W-:Y:S05]  /*0e60*/  BRA `(.L_x_7) ;  /* 0x0000000000087947 */ /* 0x000fea0003800000 */
.L_x_8:
[----:B------:R-:W-:Y:S02]  /*0e70*/  ULDC UR4, c[0x0][0x580] ;  /* 0x0001600000047ab9 */ /* 0x000fe40000000800 */
[----:B------:R-:W-:-:S07]  /*0e80*/  IMAD.U32 R104, RZ, RZ, UR4 ;  /* 0x00000004ff687e24 */ /* 0x000fce000f8e00ff */
.L_x_7:
[----:B------:R-:W-:Y:S02]  /*0e90*/  ULDC.64 UR4, c[0x0][0x5a0] ;  /* 0x0001680000047ab9 */ /* 0x000fe40000000a00 */
[----:B------:R-:W-:-:S04]  /*0ea0*/  ISETP.NE.U32.AND P0, PT, RZ, UR4, PT ;  /* 0x00000004ff007c0c */ /* 0x000fc8000bf05070 */
[----:B------:R-:W-:-:S13]  /*0eb0*/  ISETP.NE.AND.EX P0, PT, RZ, UR5, PT, P0 ;  /* 0x00000005ff007c0c */ /* 0x000fda000bf05300 */
[----:B------:R-:W-:Y:S05]  /*0ec0*/  @!P0 BRA `(.L_x_9) ;  /* 0x00000000001c8947 */ /* 0x000fea0003800000 */
[----:B0-----:R-:W0:Y:S02]  /*0ed0*/  LDC.64 R6, c[0x0][0x5a0] ;  /* 0x00016800ff067b82 */ /* 0x001e240000000a00 */
[----:B0-----:R-:W2:Y:S02]  /*0ee0*/  LDG.E.64 R6, desc[UR50][R6.64] ;  /* 0x0000003206067981 */ /* 0x001ea4000c1e1b00 */
[----:B--2---:R-:W-:-:S04]  /*0ef0*/  ISETP.NE.U32.AND P0, PT, R6, RZ, PT ;  /* 0x000000ff0600720c */ /* 0x004fc80003f05070 */
[----:B------:R-:W-:-:S13]  /*0f00*/  ISETP.NE.AND.EX P0, PT, R7, RZ, PT, P0 ;  /* 0x000000ff0700720c */ /* 0x000fda0003f05300 */
[----:B------:R-:W-:Y:S05]  /*0f10*/  @!P0 BRA `(.L_x_9) ;  /* 0x0000000000088947 */ /* 0x000fea0003800000 */
[----:B-1----:R0:W5:Y:S01]  /*0f20*/  LD.E R105, desc[UR50][R6.64] ;  /* 0x0000003206697980 */ /* 0x002162000c101900 */
[----:B------:R-:W-:Y:S05]  /*0f30*/  BRA `(.L_x_10) ;  /* 0x0000000000247947 */ /* 0x000fea0003800000 */
.L_x_9:
[----:B------:R-:W-:Y:S02]  /*0f40*/  ULDC.64 UR4, c[0x0][0x590] ;  /* 0x0001640000047ab9 */ /* 0x000fe40000000a00 */
[----:B------:R-:W-:-:S04]  /*0f50*/  ISETP.NE.U32.AND P0, PT, RZ, UR4, PT ;  /* 0x00000004ff007c0c */ /* 0x000fc8000bf05070 */
[----:B------:R-:W-:-:S13]  /*0f60*/  ISETP.NE.AND.EX P0, PT, RZ, UR5, PT, P0 ;  /* 0x00000005ff007c0c */ /* 0x000fda000bf05300 */
[----:B------:R-:W-:Y:S05]  /*0f70*/  @!P0 BRA `(.L_x_11) ;  /* 0x00000000000c8947 */ /* 0x000fea0003800000 */
[----:B0-----:R-:W1:Y:S02]  /*0f80*/  LDC.64 R6, c[0x0][0x590] ;  /* 0x00016400ff067b82 */ /* 0x001e640000000a00 */
[----:B-1----:R1:W5:Y:S01]  /*0f90*/  LDG.E R105, desc[UR50][R6.64] ;  /* 0x0000003206697981 */ /* 0x002362000c1e1900 */
[----:B------:R-:W-:Y:S05]  /*0fa0*/  BRA `(.L_x_10) ;  /* 0x0000000000087947 */ /* 0x000fea0003800000 */
.L_x_11:
[----:B------:R-:W-:Y:S02]  /*0fb0*/  ULDC UR4, c[0x0][0x584] ;  /* 0x0001610000047ab9 */ /* 0x000fe40000000800 */
[----:B-1----:R-:W-:-:S07]  /*0fc0*/  IMAD.U32 R105, RZ, RZ, UR4 ;  /* 0x00000004ff697e24 */ /* 0x002fce000f8e00ff */
.L_x_10:
[----:B------:R-:W-:Y:S01]  /*0fd0*/  ULDC UR4, c[0x0][0x65c] ;  /* 0x0001970000047ab9 */ /* 0x000fe20000000800 */
[----:B01----:R-:W0:Y:S01]  /*0fe0*/  LDC.64 R6, c[0x0][0x650] ;  /* 0x00019400ff067b82 */ /* 0x003e220000000a00 */
[----:B------:R-:W-:Y:S01]  /*0ff0*/  UISETP.NE.AND UP2, UPT, UR4, 0x1, UPT ;  /* 0x000000010400788c */ /* 0x000fe2000bf45270 */
[----:B------:R-:W-:Y:S01]  /*1000*/  IMAD.MOV.U32 R18, RZ, RZ, -0x1 ;  /* 0xffffffffff127424 */ /* 0x000fe200078e00ff */
[----:B------:R-:W-:Y:S01]  /*1010*/  UISETP.NE.AND UP0, UPT, UR19, 0x2, UPT ;  /* 0x000000021300788c */ /* 0x000fe2000bf05270 */
[----:B------:R-:W-:Y:S01]  /*1020*/  IMAD.MOV.U32 R2, RZ, RZ, -0x1 ;  /* 0xffffffffff027424 */ /* 0x000fe200078e00ff */
[----:B------:R-:W-:Y:S01]  /*1030*/  UP2UR UR39, UPR, URZ, 0x4 ;  /* 0x000000043f277883 */ /* 0x000fe20008000000 */
[----:B------:R-:W-:-:S06]  /*1040*/  IMAD.MOV.U32 R19, RZ, RZ, -0x1 ;  /* 0xffffffffff137424 */ /* 0x000fcc00078e00ff */
[----:B------:R-:W-:Y:S01]  /*1050*/  @UP2 ULDC UR12, c[0x0][0x10] ;  /* 0x00000400000c2ab9 */ /* 0x000fe20000000800 */
[----:B------:R-:W-:Y:S01]  /*1060*/  @UP2 UMOV UR4, UR8 ;  /* 0x0000000800042c82 */ /* 0x000fe20008000000 */
[----:B------:R-:W-:Y:S01]  /*1070*/  @UP2 UMOV UR5, URZ ;  /* 0x0000003f00052c82 */ /* 0x000fe20008000000 */
[----:B------:R-:W-:Y:S01]  /*1080*/  @!UP2 ULDC UR16, c[0x0][0xc] ;  /* 0x000003000010aab9 */ /* 0x000fe20000000800 */
[----:B------:R-:W-:Y:S01]  /*1090*/  @UP2 UIMAD.WIDE.U32 UR12, UR15, UR12, UR4 ;  /* 0x0000000c0f0c22a5 */ /* 0x000fe2000f8e0004 */
[----:B------:R-:W-:Y:S02]  /*10a0*/  ULDC UR10, c[0x0][0xc] ;  /* 0x00000300000a7ab9 */ /* 0x000fe40000000800 */
[----:B------:R-:W-:Y:S01]  /*10b0*/  @UP2 UMOV UR4, URZ ;  /* 0x0000003f00042c82 */ /* 0x000fe20008000000 */
[----:B------:R-:W-:Y:S01]  /*10c0*/  UMOV UR5, URZ ;  /* 0x0000003f00057c82 */ /* 0x000fe20008000000 */
[----:B------:R-:W-:Y:S01]  /*10d0*/  @UP2 UIADD3 UR18, UR13, UR4, URZ ;  /* 0x000000040d122290 */ /* 0x000fe2000fffe03f */
[----:B------:R-:W-:-:S02]  /*10e0*/  ULDC UR11, c[0x0][0x10] ;  /* 0x00000400000b7ab9 */ /* 0x000fc40000000800 */
[----:B------:R-:W-:Y:S01]  /*10f0*/  UMOV UR4, UR15 ;  /* 0x0000000f00047c82 */ /* 0x000fe20008000000 */
[----:B------:R-:W-:Y:S02]  /*1100*/  UIMAD.WIDE.U32 UR10, UR10, UR11, URZ ;  /* 0x0000000b0a0a72a5 */ /* 0x000fe4000f8e003f */
[----:B------:R-:W-:Y:S01]  /*1110*/  @!UP2 UIMAD.WIDE.U32 UR4, UR8, UR16, UR4 ;  /* 0x000000100804a2a5 */ /* 0x000fe2000f8e0004 */
[----:B------:R-:W-:Y:S02]  /*1120*/  ULDC UR13, c[0x0][0x14] ;  /* 0x00000500000d7ab9 */ /* 0x000fe40000000800 */
[----:B------:R-:W-:Y:S02]  /*1130*/  UIMAD.WIDE.U32 UR36, UR10, UR13, URZ ;  /* 0x0000000d0a2472a5 */ /* 0x000fe4000f8e003f */
[----:B------:R-:W-:Y:S02]  /*1140*/  UIMAD UR40, UR11, UR13, URZ ;  /* 0x0000000d0b2872a4 */ /* 0x000fe4000f8e023f */
[----:B------:R-:W-:Y:S01]  /*1150*/  @!UP2 UMOV UR12, UR4 ;  /* 0x00000004000cac82 */ /* 0x000fe20008000000 */
[----:B------:R-:W-:Y:S01]  /*1160*/  @!UP2 UMOV UR18, UR5 ;  /* 0x000000050012ac82 */ /* 0x000fe20008000000 */
[----:B------:R-:W-:-:S02]  /*1170*/  UIADD3 UR40, UR37, UR40, URZ ;  /* 0x0000002825287290 */ /* 0x000fc4000fffe03f */
[----:B------:R-:W-:-:S04]  /*1180*/  UIADD3 UR4, UP1, UR12, UR36, URZ ;  /* 0x000000240c047290 */ /* 0x000fc8000ff3e03f */
[----:B------:R-:W-:Y:S02]  /*1190*/  UIADD3.X UR5, UR18, UR40, URZ, UP1, !UPT ;  /* 0x0000002812057290 */ /* 0x000fe40008ffe43f */
[----:B------:R-:W-:Y:S02]  /*11a0*/  USEL UR4, UR4, UR12, !UP0 ;  /* 0x0000000c04047287 */ /* 0x000fe4000c000000 */
[----:B------:R-:W-:-:S04]  /*11b0*/  USEL UR5, UR5, UR18, !UP0 ;  /* 0x0000001205057287 */ /* 0x000fc8000c000000 */
[----:B0-----:R-:W-:Y:S01]  /*11c0*/  ISETP.LE.U32.AND P0, PT, R6, UR4, PT ;  /* 0x0000000406007c0c */ /* 0x001fe2000bf03070 */
[----:B------:R-:W-:Y:S02]  /*11d0*/  IMAD.U32 R16, RZ, RZ, UR4 ;  /* 0x00000004ff107e24 */ /* 0x000fe4000f8e00ff */
[----:B------:R-:W-:Y:S02]  /*11e0*/  IMAD.U32 R0, RZ, RZ, UR5 ;  /* 0x00000005ff007e24 */ /* 0x000fe4000f8e00ff */
[----:B------:R-:W-:-:S03]  /*11f0*/  IMAD.U32 R17, RZ, RZ, UR5 ;  /* 0x00000005ff117e24 */ /* 0x000fc6000f8e00ff */
[----:B------:R-:W-:Y:S02]  /*1200*/  ISETP.GE.U32.AND.EX P0, PT, R0, R7, PT, P0 ;  /* 0x000000070000720c */ /* 0x000fe40003f06100 */
[----:B------:R-:W-:-:S11]  /*1210*/  PRMT R0, RZ, 0x7610, R0 ;  /* 0x00007610ff007816 */ /* 0x000fd60000000000 */
[----:B------:R-:W-:Y:S05]  /*1220*/  @P0 BRA `(.L_x_12) ;  /* 0x0000000400500947 */ /* 0x000fea0003800000 */
[----:B------:R-:W-:Y:S01]  /*1230*/  ULDC.64 UR18, c[0x0][0x628] ;  /* 0x00018a0000127ab9 */ /* 0x000fe20000000a00 */
[C---:B------:R-:W-:Y:S01]  /*1240*/  R2UR UR20, R16.reuse ;  /* 0x00000000101472ca */ /* 0x040fe200000e0000 */
[----:B------:R-:W-:Y:S01]  /*1250*/  ULDC UR16, c[0x0][0x630] ;  /* 0x00018c0000107ab9 */ /* 0x000fe20000000800 */
[----:B------:R-:W-:Y:S02]  /*1260*/  ISETP.NE.U32.AND P0, PT, RZ, UR18, PT ;  /* 0x00000012ff007c0c */ /* 0x000fe4000bf05070 */
[----:B------:R-:W-:Y:S02]  /*1270*/  R2UR UR4, R16 ;  /* 0x00000000100472ca */ /* 0x000fe400000e0000 */
[----:B------:R-:W-:Y:S02]  /*1280*/  ISETP.NE.AND.EX P0, PT, RZ, UR19, PT, P0 ;  /* 0x00000013ff007c0c */ /* 0x000fe4000bf05300 */
[----:B------:R-:W-:-:S11]  /*1290*/  R2UR UR5, R17 ;  /* 0x00000000110572ca */ /* 0x000fd600000e0000 */
[----:B------:R-:W-:Y:S05]  /*12a0*/  @!P0 BRA `(.L_x_13) ;  /* 0x0000000000308947 */ /* 0x000fea0003800000 */
[----:B------:R-:W-:Y:S01]  /*12b0*/  R2UR UR4, R16 ;  /* 0x00000000100472ca */ /* 0x000fe200000e0000 */
[----:B------:R-:W-:Y:S01]  /*12c0*/  ULDC UR12, c[0x0][0x634] ;  /* 0x00018d00000c7ab9 */ /* 0x000fe20000000800 */
[----:B------:R-:W-:-:S11]  /*12d0*/  R2UR UR15, R17 ;  /* 0x00000000110f72ca */ /* 0x000fd600000e0000 */
[----:B------:R-:W-:-:S04]  /*12e0*/  UIADD3 UR12, UP1, UR4, UR12, URZ ;  /* 0x0000000c040c7290 */ /* 0x000fc8000ff3e03f */
[----:B------:R-:W-:-:S04]  /*12f0*/  UIADD3.X UR15, URZ, UR15, URZ, UP1, !UPT ;  /* 0x0000000f3f0f7290 */ /* 0x000fc80008ffe43f */
[----:B------:R-:W-:-:S04]  /*1300*/  UIMAD.WIDE.U32 UR4, UR15, UR18, URZ ;  /* 0x000000120f0472a5 */ /* 0x000fc8000f8e003f */
[----:B------:R-:W-:Y:S02]  /*1310*/  UIMAD.WIDE.U32 UR10, UP1, UR12, UR19, UR4 ;  /* 0x000000130c0a72a5 */ /* 0x000fe4000f820004 */
[----:B------:R-:W-:Y:S02]  /*1320*/  UIMAD.WIDE.U32 UR4, UR12, UR18, URZ ;  /* 0x000000120c0472a5 */ /* 0x000fe4000f8e003f */
[----:B------:R-:W-:Y:S02]  /*1330*/  UIADD3.X UR13, URZ, URZ, URZ, UP1, !UPT ;  /* 0x0000003f3f0d7290 */ /* 0x000fe40008ffe43f */
[----:B------:R-:W-:Y:S01]  /*1340*/  UIADD3 URZ, UP1, UR5, UR10, URZ ;  /* 0x0000000a053f7290 */ /* 0x000fe2000ff3e03f */
[----:B------:R-:W-:-:S03]  /*1350*/  UMOV UR12, UR11 ;  /* 0x0000000b000c7c82 */ /* 0x000fc60008000000 */
[----:B------:R-:W-:-:S12]  /*1360*/  UIMAD.WIDE.U32.X UR4, UR15, UR19, UR12, UP1 ;  /* 0x000000130f0472a5 */ /* 0x000fd800088e040c */
.L_x_13:
[----:B------:R-:W-:Y:S01]  /*1370*/  USHF.R.U64 UR4, UR4, UR16, UR5 ;  /* 0x0000001004047299 */ /* 0x000fe20008001205 */
[----:B------:R-:W-:Y:S01]  /*1380*/  R2UR UR11, R17 ;  /* 0x00000000110b72ca */ /* 0x000fe200000e0000 */
[----:B------:R-:W-:Y:S02]  /*1390*/  USHF.R.U32.HI UR5, URZ, UR16, UR5 ;  /* 0x000000103f057299 */ /* 0x000fe40008011605 */
[----:B------:R-:W-:Y:S01]  /*13a0*/  UIADD3 UR12, UP1, URZ, -UR4, URZ ;  /* 0x800000043f0c7290 */ /* 0x000fe2000ff3e03f */
[----:B------:R-:W-:Y:S01]  /*13b0*/  ULDC.64 UR18, c[0x0][0x620] ;  /* 0x0001880000127ab9 */ /* 0x000fe20000000a00 */
[----:B------:R-:W-:Y:S02]  /*13c0*/  UISETP.NE.AND UP2, UPT, UR39, URZ, UPT ;  /* 0x0000003f2700728c */ /* 0x000fe4000bf45270 */
[----:B------:R-:W-:Y:S01]  /*13d0*/  UIADD3.X UR5, URZ, ~UR5, URZ, UP1, !UPT ;  /* 0x800000053f057290 */ /* 0x000fe20008ffe43f */
[----:B------:R-:W-:Y:S01]  /*13e0*/  UMOV UR10, UR20 ;  /* 0x00000014000a7c82 */ /* 0x000fe20008000000 */
[----:B------:R-:W-:-:S02]  /*13f0*/  ULDC UR13, c[0x0][0x618] ;  /* 0x00018600000d7ab9 */ /* 0x000fc40000000800 */
[----:B------:R-:W-:Y:S02]  /*1400*/  UIMAD UR5, UR5, UR18, URZ ;  /* 0x00000012050572a4 */ /* 0x000fe4000f8e023f */
[----:B------:R-:W-:Y:S02]  /*1410*/  UIMAD.WIDE.U32 UR10, UR12, UR18, UR10 ;  /* 0x000000120c0a72a5 */ /* 0x000fe4000f8e000a */
[----:B------:R-:W-:Y:S02]  /*1420*/  UIMAD UR12, UR12, UR19, UR5 ;  /* 0x000000130c0c72a4 */ /* 0x000fe4000f8e0205 */
[----:B------:R-:W-:Y:S02]  /*1430*/  @UP2 UIMAD UR7, UR17, UR9, UR8 ;  /* 0x00000009110722a4 */ /* 0x000fe4000f8e0208 */
[----:B------:R-:W-:Y:S01]  /*1440*/  UIADD3 UR11, UR11, UR12, URZ ;  /* 0x0000000c0b0b7290 */ /* 0x000fe2000fffe03f */
[----:B------:R-:W-:Y:S01]  /*1450*/  ULDC.64 UR8, c[0x0][0x640] ;  /* 0x0001900000087ab9 */ /* 0x000fe20000000a00 */
[----:B------:R-:W-:-:S02]  /*1460*/  ULDC UR15, c[0x0][0x608] ;  /* 0x00018200000f7ab9 */ /* 0x000fc40000000800 */
[----:B------:R-:W-:Y:S01]  /*1470*/  USHF.R.U64 UR20, UR10, UR13, UR11 ;  /* 0x0000000d0a147299 */ /* 0x000fe2000800120b */
[----:B------:R-:W-:Y:S01]  /*1480*/  ISETP.NE.U32.AND P0, PT, RZ, UR8, PT ;  /* 0x00000008ff007c0c */ /* 0x000fe2000bf05070 */
[----:B------:R-:W-:Y:S01]  /*1490*/  USHF.R.U32.HI UR11, URZ, UR13, UR11 ;  /* 0x0000000d3f0b7299 */ /* 0x000fe2000801160b */
[----:B------:R-:W-:Y:S02]  /*14a0*/  ULDC UR21, c[0x0][0x658] ;  /* 0x0001960000157ab9 */ /* 0x000fe40000000800 */
[----:B------:R-:W-:Y:S01]  /*14b0*/  ISETP.NE.AND.EX P0, PT, RZ, UR9, PT, P0 ;  /* 0x00000009ff007c0c */ /* 0x000fe2000bf05300 */
[----:B------:R-:W-:Y:S02]  /*14c0*/  USHF.R.U64 UR25, UR20, UR15, UR11 ;  /* 0x0000000f14197299 */ /* 0x000fe4000800120b */
[----:B------:R-:W-:Y:S01]  /*14d0*/  USHF.R.U32.HI UR11, URZ, UR15, UR11 ;  /* 0x0000000f3f0b7299 */ /* 0x000fe2000801160b */
[----:B------:R-:W-:Y:S01]  /*14e0*/  UMOV UR10, 0xffffffff ;  /* 0xffffffff000a7882 */ /* 0x000fe20000000000 */
[----:B------:R-:W-:Y:S01]  /*14f0*/  ULDC UR5, c[0x0][0x600] ;  /* 0x0001800000057ab9 */ /* 0x000fe20000000800 */
[----:B------:R-:W-:-:S02]  /*1500*/  USHF.L.U32 UR10, UR10, UR21, URZ ;  /* 0x000000150a0a7299 */ /* 0x000fc4000800063f */
[----:B------:R-:W-:Y:S02]  /*1510*/  USHF.R.U64 UR26, UR25, UR21, UR11 ;  /* 0x00000015191a7299 */ /* 0x000fe4000800120b */
[----:B------:R-:W-:Y:S02]  /*1520*/  ULOP3.LUT UR15, URZ, UR10, URZ, 0x33, !UPT ;  /* 0x0000000a3f0f7292 */ /* 0x000fe4000f8e333f */
[----:B------:R-:W-:Y:S02]  /*1530*/  UIADD3 UR19, UR5, -0x1, URZ ;  /* 0xffffffff05137890 */ /* 0x000fe4000fffe03f */
[----:B------:R-:W-:Y:S01]  /*1540*/  USHF.R.U32.HI UR11, URZ, UR21, UR11 ;  /* 0x000000153f0b7299 */ /* 0x000fe2000801160b */
[----:B------:R-:W-:Y:S01]  /*1550*/  ULDC UR22, c[0x0][0x648] ;  /* 0x0001920000167ab9 */ /* 0x000fe20000000800 */
[----:B------:R-:W-:Y:S01]  /*1560*/  ULDC UR23, c[0x0][0x638] ;  /* 0x00018e0000177ab9 */ /* 0x000fe20000000800 */
[----:B------:R-:W-:Y:S01]  /*1570*/  UMOV UR24, 0x1 ;  /* 0x0000000100187882 */ /* 0x000fe20000000000 */
[----:B------:R-:W-:Y:S01]  /*1580*/  UMOV UR10, UR26 ;  /* 0x0000001a000a7c82 */ /* 0x000fe20008000000 */
[----:B------:R-:W-:Y:S07]  /*1590*/  @!P0 BRA `(.L_x_14) ;  /* 0x0000000000308947 */ /* 0x000fee0003800000 */
[----:B------:R-:W-:Y:S02]  /*15a0*/  ULDC UR16, c[0x0][0x64c] ;  /* 0x0001930000107ab9 */ /* 0x000fe40000000800 */
        /* <DEDUP_REMOVED lines=8> */
[----:B------:R-:W-:-:S07]  /*1630*/  UIMAD.WIDE.U32.X UR8, UR18, UR9, UR16, UP1 ;  /* 0x00000009120872a5 */ /* 0x000fce00088e0410 */
[----:B------:R-:W-:Y:S01]  /*1640*/  UMOV UR10, UR8 ;  /* 0x00000008000a7c82 */ /* 0x000fe20008000000 */
[----:B------:R-:W-:-:S05]  /*1650*/  UMOV UR11, UR9 ;  /* 0x00000009000b7c82 */ /* 0x000fca0008000000 */
.L_x_14:
[----:B------:R-:W-:Y:S01]  /*1660*/  USHF.R.U64 UR9, UR10, UR22, UR11 ;  /* 0x000000160a097299 */ /* 0x000fe2000800120b */
[----:B------:R-:W-:Y:S01]  /*1670*/  IMAD.MOV.U32 R0, RZ, RZ, 0x1 ;  /* 0x00000001ff007424 */ /* 0x000fe200078e00ff */
[----:B------:R-:W-:Y:S01]  /*1680*/  USHF.L.U32 UR8, UR24, UR21, URZ ;  /* 0x0000001518087299 */ /* 0x000fe2000800063f */
[----:B------:R-:W-:Y:S01]  /*1690*/  IMAD.U32 R19, RZ, RZ, UR4 ;  /* 0x00000004ff137e24 */ /* 0x000fe2000f8e00ff */
[----:B------:R-:W-:Y:S02]  /*16a0*/  ULOP3.LUT UR15, UR25, UR15, URZ, 0xc0, !UPT ;  /* 0x0000000f190f7292 */ /* 0x000fe4000f8ec03f */
[----:B------:R-:W-:Y:S02]  /*16b0*/  UIADD3 UR10, -UR9, URZ, URZ ;  /* 0x0000003f090a7290 */ /* 0x000fe4000fffe13f */
[----:B------:R-:W-:Y:S02]  /*16c0*/  UIMAD UR15, UR8, UR9, UR15 ;  /* 0x00000009080f72a4 */ /* 0x000fe4000f8e020f */
[----:B------:R-:W-:-:S02]  /*16d0*/  ULOP3.LUT UR19, UR20, UR19, URZ, 0xc0, !UPT ;  /* 0x0000001314137292 */ /* 0x000fc4000f8ec03f */
[----:B------:R-:W-:Y:S01]  /*16e0*/  UIMAD UR8, UR10, UR23, UR26 ;  /* 0x000000170a0872a4 */ /* 0x000fe2000f8e021a */
[----:B------:R-:W-:Y:S01]  /*16f0*/  ULDC UR9, c[0x0][0x610] ;  /* 0x0001840000097ab9 */ /* 0x000fe20000000800 */
[----:B------:R-:W-:Y:S02]  /*1700*/  UISETP.NE.AND UP1, UPT, UR39, URZ, UPT ;  /* 0x0000003f2700728c */ /* 0x000fe4000bf25270 */
[----:B------:R-:W-:Y:S02]  /*1710*/  UIMAD UR7, UR15, UR9, UR7 ;  /* 0x000000090f0772a4 */ /* 0x000fe4000f8e0207 */
[----:B------:R-:W-:-:S04]  /*1720*/  UIMAD UR8, UR8, UR5, UR19 ;  /* 0x00000005080872a4 */ /* 0x000fc8000f8e0213 */
[----:B------:R-:W-:Y:S02]  /*1730*/  USEL UR5, UR8, UR7, !UP1 ;  /* 0x0000000708057287 */ /* 0x000fe4000c800000 */
[----:B------:R-:W-:-:S04]  /*1740*/  USEL UR7, UR7, UR8, !UP1 ;  /* 0x0000000807077287 */ /* 0x000fc8000c800000 */
[----:B------:R-:W-:Y:S02]  /*1750*/  IMAD.U32 R2, RZ, RZ, UR5 ;  /* 0x00000005ff027e24 */ /* 0x000fe4000f8e00ff */
[----:B------:R-:W-:-:S07]  /*1760*/  IMAD.U32 R18, RZ, RZ, UR7 ;  /* 0x00000007ff127e24 */ /* 0x000fce000f8e00ff */
.L_x_12:
[----:B------:R-:W-:Y:S05]  /*1770*/  @!P1 BRA `(.L_x_15) ;  /* 0x00000000000c9947 */ /* 0x000fea0003800000 */
[----:B------:R-:W-:Y:S01]  /*1780*/  UCGABAR_WAIT ;  /* 0x0000000000007dc7 */ /* 0x000fe20008000000 */
[----:B------:R-:W-:Y:S01]  /*1790*/  CCTL.IVALL ;  /* 0x00000000ff00798f */ /* 0x000fe20002000000 */
[----:B------:R-:W-:Y:S05]  /*17a0*/  BRA `(.L_x_16) ;  /* 0x0000000000047947 */ /* 0x000fea0003800000 */
.L_x_15:
[----:B------:R-:W-:Y:S06]  /*17b0*/  BAR.SYNC.DEFER_BLOCKING 0x0 ;  /* 0x0000000000007b1d */ /* 0x000fec0000010000 */
.L_x_16:
[----:B------:R-:W-:Y:S02]  /*17c0*/  ULDC UR4, c[0x0][0x28c] ;  /* 0x0000a30000047ab9 */ /* 0x000fe40000000800 */
[----:B------:R-:W-:-:S04]  /*17d0*/  UIADD3 UR4, UR4, 0xf, URZ ;  /* 0x0000000f04047890 */ /* 0x000fc8000fffe03f */
[----:B------:R-:W-:-:S04]  /*17e0*/  USHF.R.S32.HI UR5, URZ, 0x1f, UR4 ;  /* 0x0000001f3f057899 */ /* 0x000fc80008011404 */
[----:B------:R-:W-:-:S04]  /*17f0*/  ULEA.HI UR5, UR5, UR4, URZ, 0x4 ;  /* 0x0000000405057291 */ /* 0x000fc8000f8f203f */
[----:B------:R-:W-:Y:S01]  /*1800*/  USHF.R.S32.HI UR38, URZ, 0x4, UR5 ;  /* 0x000000043f267899 */ /* 0x000fe20008011405 */
[----:B------:R-:W-:Y:S11]  /*1810*/  @!P2 BRA `(.L_x_17) ;  /* 0x00000064008ca947 */ /* 0x000ff60003800000 */
[----:B------:R-:W-:-:S06]  /*1820*/  UISETP.GT.U32.AND UP1, UPT, UR14, 0x1, UPT ;  /* 0x000000010e00788c */ /* 0x000fcc000bf24070 */
[----:B------:R-:W-:-:S13]  /*1830*/  PLOP3.LUT P0, PT, PT, PT, UP1, 0x80, 0x0 ;  /* 0x000000000000781c */ /* 0x000fda0003f0f018 */
[----:B------:R-:W-:Y:S05]  /*1840*/  @P0 EXIT ;  /* 0x000000000000094d */ /* 0x000fea0003800000 */
.L_x_18:
[----:B------:R-:W-:-:S08]  /*1850*/  NOP ;  /* 0x0000000000007918 */ /* 0x000fd00000000000 */
[----:B------:R-:W0:Y:S02]  /*1860*/  USETMAXREG.TRY_ALLOC.CTAPOOL UP1, 0xe8 ;  /* 0x000000e8000079c8 */ /* 0x000e240008020600 */
[----:B0-----:R-:W-:-:S13]  /*1870*/  PLOP3.LUT P0, PT, PT, PT, UP1, 0x80, 0x0 ;  /* 0x000000000000781c */ /* 0x001fda0003f0f018 */
[----:B------:R-:W-:Y:S05]  /*1880*/  @!P0 BRA `(.L_x_18) ;  /* 0xfffffffc00f08947 */ /* 0x000fea000383ffff */
[----:B------:R-:W-:-:S13]  /*1890*/  LOP3.LUT P0, RZ, R0, 0xff, RZ, 0xc0, !PT ;  /* 0x000000ff00ff7812 */ /* 0x000fda000780c0ff */
[----:B------:R-:W-:Y:S05]  /*18a0*/  @!P0 EXIT ;  /* 0x000000000000894d */ /* 0x000fea0003800000 */
[----:B------:R-:W0:Y:S01]  /*18b0*/  S2UR UR5, SR_CgaCtaId ;  /* 0x00000000000579c3 */ /* 0x000e220000008800 */
[----:B------:R-:W-:Y:S01]  /*18c0*/  VIADD R5, R5, 0xffffffff ;  /* 0xffffffff05057836 */ /* 0x000fe20000000000 */
[CC--:B------:R-:W-:Y:S01]  /*18d0*/  LEA.HI R0, R9.reuse, R4.reuse, RZ, 0x2 ;  /* 0x0000000409007211 */ /* 0x0c0fe200078f10ff */
[----:B------:R-:W-:Y:S01]  /*18e0*/  UMOV UR44, 0x400 ;  /* 0x00000400002c7882 */ /* 0x000fe20000000000 */
[----:B------:R-:W-:Y:S01]  /*18f0*/  LEA.HI R9, R9, R4, RZ, 0x5 ;  /* 0x0000000409097211 */ /* 0x000fe200078f28ff */
[----:B------:R-:W-:Y:S01]  /*1900*/  USHF.R.U32.HI UR4, URZ, 0x5, UR38 ;  /* 0x000000053f047899 */ /* 0x000fe20008011626 */
[----:B------:R-:W-:Y:S01]  /*1910*/  R2UR UR46, R5 ;  /* 0x00000000052e72ca */ /* 0x000fe200000e0000 */
[----:B------:R-:W-:Y:S01]  /*1920*/  ULOP3.LUT UR45, UR38, 0x1f, URZ, 0xc0, !UPT ;  /* 0x0000001f262d7892 */ /* 0x000fe2000f8ec03f */
[--C-:B------:R-:W-:Y:S01]  /*1930*/  SHF.R.S32.HI R106, RZ, 0x2, R0.reuse ;  /* 0x00000002ff6a7819 */ /* 0x100fe20000011400 */
[----:B------:R-:W-:Y:S01]  /*1940*/  UISETP.LT.AND UP1, UPT, UR38, 0x1, UPT ;  /* 0x000000012600788c */ /* 0x000fe2000bf21270 */
[----:B------:R-:W-:Y:S01]  /*1950*/  SHF.R.S32.HI R3, RZ, 0x1f, R0 ;  /* 0x0000001fff037819 */ /* 0x000fe20000011400 */
[----:B------:R-:W-:Y:S01]  /*1960*/  ULOP3.LUT UR4, UR4, 0x1, URZ, 0xc0, !UPT ;  /* 0x0000000104047892 */ /* 0x000fe2000f8ec03f */
[----:B------:R-:W-:Y:S01]  /*1970*/  SHF.R.S32.HI R9, RZ, 0x5, R9 ;  /* 0x00000005ff097819 */ /* 0x000fe20000011409 */
[----:B------:R-:W-:Y:S01]  /*1980*/  ULDC UR6, c[0x0][0x284] ;  /* 0x0000a10000067ab9 */ /* 0x000fe20000000800 */
[----:B------:R-:W-:Y:S01]  /*1990*/  LEA.HI R3, R3, R106, RZ, 0x3 ;  /* 0x0000006a03037211 */ /* 0x000fe200078f18ff */
[----:B------:R-:W-:Y:S01]  /*19a0*/  USEL UR45, UR45, URZ, !UP0 ;  /* 0x0000003f2d2d7287 */ /* 0x000fe2000c000000 */
[----:B------:R-:W-:Y:S01]  /*19b0*/  ISETP.NE.AND P0, PT, R5, RZ, PT ;  /* 0x000000ff0500720c */ /* 0x000fe20003f05270 */
[----:B------:R-:W-:Y:S01]  /*19c0*/  USEL UR48, UR38, 0x1, UP1 ;  /* 0x0000000126307887 */ /* 0x000fe20008800000 */
[----:B------:R-:W-:Y:S01]  /*19d0*/  LOP3.LUT R3, R3, 0xfffffff8, RZ, 0xc0, !PT ;  /* 0xfffffff803037812 */ /* 0x000fe200078ec0ff */
[----:B------:R-:W-:Y:S01]  /*19e0*/  USHF.L.U32 UR46, UR46, 0x3, URZ ;  /* 0x000000032e2e7899 */ /* 0x000fe2000800063f */
[----:B------:R-:W-:Y:S01]  /*19f0*/  SEL R118, RZ, 0x1, P0 ;  /* 0x00000001ff767807 */ /* 0x000fe20000000000 */
[----:B------:R-:W-:-:S02]  /*1a00*/  UISETP.EQ.U32.AND UP0, UPT, UR4, 0x1, !UP0 ;  /* 0x000000010400788c */ /* 0x000fc4000c702070 */
[----:B------:R-:W-:Y:S01]  /*1a10*/  IMAD.IADD R106, R106, 0x1, -R3 ;  /* 0x000000016a6a7824 */ /* 0x000fe200078e0a03 */
[----:B0-----:R-:W-:Y:S01]  /*1a20*/  ULEA UR44, UR5, UR44, 0x18 ;  /* 0x0000002c052c7291 */ /* 0x001fe2000f8ec03f */
[----:B------:R-:W-:Y:S01]  /*1a30*/  IMAD.U32 R110, RZ, RZ, UR46 ;  /* 0x0000002eff6e7e24 */ /* 0x000fe2000f8e00ff */
[----:B------:R-:W-:Y:S01]  /*1a40*/  LOP3.LUT R3, R0, 0xfffffffc, RZ, 0xc0, !PT ;  /* 0xfffffffc00037812 */ /* 0x000fe200078ec0ff */
[C-C-:B------:R-:W-:Y:S01]  /*1a50*/  IMAD R113, R9.reuse, -0x10, -R106.reuse ;  /* 0xfffffff009717824 */ /* 0x140fe200078e0a6a */
[----:B------:R-:W-:Y:S01]  /*1a60*/  UIADD3 UR47, UR44, 0x210, URZ ;  /* 0x000002102c2f7890 */ /* 0x000fe2000fffe03f */
[--C-:B------:R-:W-:Y:S01]  /*1a70*/  SHF.R.S32.HI R107, RZ, 0x1f, R106.reuse ;  /* 0x0000001fff6b7819 */ /* 0x100fe2000001146a */
[----:B------:R-:W-:Y:S01]  /*1a80*/  ULOP3.LUT UR42, UR41, 0x1, URZ, 0xfc, !UPT ;  /* 0x00000001292a7892 */ /* 0x000fe2000f8efc3f */
[----:B------:R-:W-:Y:S01]  /*1a90*/  LOP3.LUT R112, R110, 0x8, RZ, 0xc0, !PT ;  /* 0x000000086e707812 */ /* 0x000fe200078ec0ff */
[----:B------:R-:W-:Y:S01]  /*1aa0*/  IMAD.IADD R108, R4, 0x1, -R3 ;  /* 0x00000001046c7824 */ /* 0x000fe200078e0a03 */
[----:B------:R-:W-:Y:S01]  /*1ab0*/  LOP3.LUT R110, R110, 0x8, RZ, 0xc, !PT ;  /* 0x000000086e6e7812 */ /* 0x000fe200078e0cff */
[----:B------:R-:W-:Y:S01]  /*1ac0*/  IMAD.U32 R109, RZ, RZ, UR47 ;  /* 0x0000002fff6d7e24 */ /* 0x000fe2000f8e00ff */
[----:B------:R-:W-:Y:S01]  /*1ad0*/  LOP3.LUT R112, R112, 0x18, RZ, 0x3c, !PT ;  /* 0x0000001870707812 */ /* 0x000fe200078e3cff */
[----:B------:R-:W-:Y:S01]  /*1ae0*/  IMAD.WIDE R106, R9, 0x10, R106 ;  /* 0x00000010096a7825 */ /* 0x000fe200078e026a */
[----:B------:R-:W-:-:S02]  /*1af0*/  USHF.L.U32 UR43, UR38, 0x1, URZ ;  /* 0x00000001262b7899 */ /* 0x000fc4000800063f */
[----:B------:R-:W-:Y:S01]  /*1b00*/  UIADD3 UR48, -UR48, UR38, URZ ;  /* 0x0000002630307290 */ /* 0x000fe2000fffe13f */
[----:B------:R-:W-:Y:S01]  /*1b10*/  VIADD R111, R109, UR46 ;  /* 0x0000002e6d6f7c36 */ /* 0x000fe20008000000 */
[----:B------:R-:W-:Y:S01]  /*1b20*/  USEL UR49, URZ, 0x1, !UP0 ;  /* 0x000000013f317887 */ /* 0x000fe2000c000000 */
[----:B------:R-:W-:-:S11]  /*1b30*/  VIADD R113, R113, UR6 ;  /* 0x0000000671717c36 */ /* 0x000fd60008000000 */
.L_x_198:
[----:B------:R-:W-:Y:S01]  /*1b40*/  SHF.L.U32 R0, R118, 0x1f, RZ ;  /* 0x0000001f76007819 */ /* 0x000fe200000006ff */
[----:B------:R-:W-:Y:S02]  /*1b50*/  ULDC UR4, c[0x0][0x28c] ;  /* 0x0000a30000047ab9 */ /* 0x000fe40000000800 */
[----:B------:R-:W-:Y:S01]  /*1b60*/  ISETP.LT.AND P1, PT, RZ, UR4, PT ;  /* 0x00000004ff007c0c */ /* 0x000fe2000bf21270 */
[----:B0-----:R-:W0:Y:S02]  /*1b70*/  SYNCS.PHASECHK.TRANS64.TRYWAIT P0, [R109+UR46], R0 ;  /* 0x000000006d0075a7 */ /* 0x001e24000800016e */
[----:B0-----:R-:W-:Y:S10]  /*1b80*/  @!P0 BRA `(.L_x_19) ;  /* 0x0000008000ac8947 */ /* 0x001ff40003800000 */
.L_x_248:
[----:B------:R-:W-:Y:S05]  /*1b90*/  @P1 BRA `(.L_x_20) ;  /* 0x0000000000401947 */ /* 0x000fea0003800000 */
[----:B0-----:R-:W-:Y:S01]  /*1ba0*/  MOV R0, 0x0 ;  /* 0x0000000000007802 */ /* 0x001fe20000000f00 */
[----:B------:R-:W-:Y:S01]  /*1bb0*/  ULDC.64 UR4, c[0x4][0x68] ;  /* 0x01001a0000047ab9 */ /* 0x000fe20000000a00 */
[----:B------:R-:W-:Y:S01]  /*1bc0*/  ULDC.64 UR6, c[0x4][0x8] ;  /* 0x0100020000067ab9 */ /* 0x000fe20000000a00 */
[----:B------:R-:W-:Y:S01]  /*1bd0*/  IMAD.U32 R4, RZ, RZ, UR4 ;  /* 0x00000004ff047e24 */ /* 0x000fe2000f8e00ff */
[----:B------:R0:W1:Y:S01]  /*1be0*/  LDC.64 R14, c[0x4][R0] ;  /* 0x01000000000e7b82 */ /* 0x0000620000000a00 */
[----:B------:R-:W-:Y:S01]  /*1bf0*/  IMAD.U32 R5, RZ, RZ, UR5 ;  /* 0x00000005ff057e24 */ /* 0x000fe2000f8e00ff */
[----:B------:R-:W-:Y:S01]  /*1c00*/  ULDC.64 UR4, c[0x4][0x70] ;  /* 0x01001c0000047ab9 */ /* 0x000fe20000000a00 */
[----:B------:R-:W-:Y:S02]  /*1c10*/  IMAD.U32 R10, RZ, RZ, UR6 ;  /* 0x00000006ff0a7e24 */ /* 0x000fe4000f8e00ff */
[----:B------:R-:W-:Y:S02]  /*1c20*/  IMAD.U32 R6, RZ, RZ, UR4 ;  /* 0x00000004ff067e24 */ /* 0x000fe4000f8e00ff */
[----:B------:R-:W-:-:S02]  /*1c30*/  IMAD.U32 R7, RZ, RZ, UR5 ;  /* 0x00000005ff077e24 */ /* 0x000fc4000f8e00ff */
[----:B------:R-:W-:Y:S02]  /*1c40*/  IMAD.U32 R11, RZ, RZ, UR7 ;  /* 0x00000007ff0b7e24 */ /* 0x000fe4000f8e00ff */
[----:B------:R-:W-:Y:S02]  /*1c50*/  IMAD.MOV.U32 R8, RZ, RZ, 0x1e1 ;  /* 0x000001e1ff087424 */ /* 0x000fe400078e00ff */
[----:B------:R-:W-:Y:S02]  /*1c60*/  IMAD.MOV.U32 R12, RZ, RZ, 0x1 ;  /* 0x00000001ff0c7424 */ /* 0x000fe400078e00ff */
[----:B0-----:R-:W-:-:S07]  /*1c70*/  IMAD.MOV.U32 R13, RZ, RZ, RZ ;  /* 0x000000ffff0d7224 */ /* 0x001fce00078e00ff */
[----:B------:R-:W-:-:S07]  /*1c80*/  LEPC R20, `(.L_x_20) ;  /* 0x000000001014794e */ /* 0x000fce0000000000 */
[----:B-1---5:R-:W-:Y:S05]  /*1c90*/  CALL.ABS.NOINC R14 ;  /* 0x000000000e007343 */ /* 0x022fea0003c00000 */
.L_x_20:
[----:B0-----:R-:W-:-:S05]  /*1ca0*/  IMAD.U32 R0, RZ, RZ, UR42 ;  /* 0x0000002aff007e24 */ /* 0x001fca000f8e00ff */
[----:B------:R-:W-:-:S13]  /*1cb0*/  ISETP.NE.AND P0, PT, R0, 0x3, PT ;  /* 0x000000030000780c */ /* 0x000fda0003f05270 */
[----:B------:R-:W-:Y:S05]  /*1cc0*/  @!P0 BRA `(.L_x_21) ;  /* 0x0000000000048947 */ /* 0x000fea0003800000 */
[----:B------:R-:W-:Y:S01]  /*1cd0*/  BPT.TRAP 0x1 ;  /* 0x000000040000795c */ /* 0x000fe20000300000 */
.L_x_21:
[----:B------:R-:W-:Y:S02]  /*1ce0*/  IMAD.U32 R3, RZ, RZ, UR45 ;  /* 0x0000002dff037e24 */ /* 0x000fe4000f8e00ff */
[----:B------:R-:W-:-:S03]  /*1cf0*/  IMAD.U32 R0, RZ, RZ, UR49 ;  /* 0x00000031ff007e24 */ /* 0x000fc6000f8e00ff */
[----:B------:R-:W-:Y:S02]  /*1d00*/  LEA R3, R3, UR44, 0x3 ;  /* 0x0000002c03037c11 */ /* 0x000fe4000f8e18ff */
[----:B------:R-:W-:-:S04]  /*1d10*/  SHF.L.U32 R0, R0, 0x1f, RZ ;  /* 0x0000001f00007819 */ /* 0x000fc800000006ff */
[----:B------:R0:W1:Y:S01]  /*1d20*/  SYNCS.PHASECHK.TRANS64.TRYWAIT P1, [R3+URZ], R0 ;  /* 0x00000000030075a7 */ /* 0x000062000802017f */
[----:B------:R-:W-:Y:S05]  /*1d30*/  @!P0 BRA `(.L_x_22) ;  /* 0x0000000000048947 */ /* 0x000fea0003800000 */
[----:B------:R-:W-:Y:S01]  /*1d40*/  BPT.TRAP 0x1 ;  /* 0x000000040000795c */ /* 0x000fe20000300000 */
.L_x_22:
[----:B------:R-:W-:-:S05]  /*1d50*/  IMAD.U32 R4, RZ, RZ, UR48 ;  /* 0x00000030ff047e24 */ /* 0x000fca000f8e00ff */
[----:B------:R-:W-:Y:S01]  /*1d60*/  ISETP.GE.AND P2, PT, R4, 0x1, PT ;  /* 0x000000010400780c */ /* 0x000fe20003f46270 */
[----:B-1----:R-:W-:-:S12]  /*1d70*/  @P1 BRA `(.L_x_23) ;  /* 0x0000000000081947 */ /* 0x002fd80003800000 */
[----:B------:R-:W1:Y:S02]  /*1d80*/  SYNCS.PHASECHK.TRANS64.TRYWAIT P1, [R3+URZ], R0 ;  /* 0x00000000030075a7 */ /* 0x000e64000802017f */
[----:B-1----:R-:W-:Y:S05]  /*1d90*/  @!P1 BRA `(.L_x_24) ;  /* 0x00000080003c9947 */ /* 0x002fea0003800000 */
.L_x_23:
[----:B------:R-:W-:Y:S05]  /*1da0*/  WARPSYNC.ALL ;  /* 0x0000000000007948 */ /* 0x000fea0003800000 */
[----:B------:R-:W-:Y:S01]  /*1db0*/  UIADD3 UR4, UR44, 0x300, URZ ;  /* 0x000003002c047890 */ /* 0x000fe2000fffe03f */
[----:B------:R-:W-:Y:S01]  /*1dc0*/  WARPGROUP.ARRIVE ;  /* 0x00000000000079c5 */ /* 0x000fe20000000000 */
[----:B------:R-:W-:Y:S02]  /*1dd0*/  UIADD3 UR5, UR44, 0x10300, URZ ;  /* 0x000103002c057890 */ /* 0x000fe4000fffe03f */
[----:B------:R-:W-:Y:S02]  /*1de0*/  USHF.R.U32.HI UR4, URZ, 0x4, UR4 ;  /* 0x000000043f047899 */ /* 0x000fe40008011604 */
[----:B------:R-:W-:-:S02]  /*1df0*/  USHF.R.U32.HI UR5, URZ, 0x4, UR5 ;  /* 0x000000043f057899 */ /* 0x000fc40008011605 */
[----:B------:R-:W-:Y:S02]  /*1e00*/  ULOP3.LUT UR4, UR4, 0x3fff, URZ, 0xc0, !UPT ;  /* 0x00003fff04047892 */ /* 0x000fe4000f8ec03f */
[----:B------:R-:W-:Y:S02]  /*1e10*/  ULOP3.LUT UR5, UR5, 0x3fff, URZ, 0xc0, !UPT ;  /* 0x00003fff05057892 */ /* 0x000fe4000f8ec03f */
[----:B------:R-:W-:Y:S02]  /*1e20*/  ULOP3.LUT UR8, UR4, 0x10000, URZ, 0xfc, !UPT ;  /* 0x0001000004087892 */ /* 0x000fe4000f8efc3f */
[----:B------:R-:W-:Y:S02]  /*1e30*/  ULOP3.LUT UR9, UR5, 0x10000, URZ, 0xfc, !UPT ;  /* 0x0001000005097892 */ /* 0x000fe4000f8efc3f */
[----:B------:R-:W-:Y:S02]  /*1e40*/  ULEA UR4, UR45, UR8, 0x7 ;  /* 0x000000082d047291 */ /* 0x000fe4000f8e383f */
[----:B------:R-:W-:Y:S01]  /*1e50*/  UIMAD UR10, UR45, 0x140, UR9 ;  /* 0x000001402d0a78a4 */ /* 0x000fe2000f8e0209 */
[----:B------:R-:W-:Y:S01]  /*1e60*/  UMOV UR5, 0xc0000010 ;  /* 0xc000001000057882 */ /* 0x000fe20000000000 */
[----:B------:R-:W-:-:S02]  /*1e70*/  UMOV UR7, 0xc0000010 ;  /* 0xc000001000077882 */ /* 0x000fc40000000000 */
[----:B------:R-:W-:Y:S02]  /*1e80*/  UIADD3 UR11, UR10, 0x40, URZ ;  /* 0x000000400a0b7890 */ /* 0x000fe4000fffe03f */
[----:B------:R-:W-:Y:S02]  /*1e90*/  UIADD3 UR12, UR10, 0x80, URZ ;  /* 0x000000800a0c7890 */ /* 0x000fe4000fffe03f */
[----:B------:R-:W-:Y:S01]  /*1ea0*/  UMOV UR6, UR10 ;  /* 0x0000000a00067c82 */ /* 0x000fe20008000000 */
[----:B------:R-:W-:Y:S01]  /*1eb0*/  UIADD3 UR13, UR10, 0xc0, URZ ;  /* 0x000000c00a0d7890 */ /* 0x000fe2000fffe03f */
[----:B------:R-:W-:Y:S01]  /*1ec0*/  HGMMA.64x32x16.F32.BF16 R88, gdesc[UR4], RZ, !UPT, gsb0 ;  /* 0x00600000045879f0 */ /* 0x000fe2000c0018ff */
[----:B------:R-:W-:Y:S01]  /*1ed0*/  UMOV UR6, UR11 ;  /* 0x0000000b00067c82 */ /* 0x000fe20008000000 */
[----:B------:R-:W-:Y:S01]  /*1ee0*/  UMOV UR7, 0xc0000010 ;  /* 0xc000001000077882 */ /* 0x000fe20000000000 */
[----:B------:R-:W-:Y:S01]  /*1ef0*/  UIADD3 UR10, UR10, 0x100, URZ ;  /* 0x000001000a0a7890 */ /* 0x000fe2000fffe03f */
[----:B------:R-:W-:-:S02]  /*1f00*/  WARPGROUP.DEPBAR.LE gsb0, 0x0 ;  /* 0x00008000000079c5 */ /* 0x000fc40000010000 */
[----:B------:R-:W-:-:S06]  /*1f10*/  WARPGROUP.ARRIVE ;  /* 0x00000000000079c5 */ /* 0x000fcc0000000000 */
[----:B------:R-:W-:Y:S01]  /*1f20*/  HGMMA.64x32x16.F32.BF16 R72, gdesc[UR4], RZ, !UPT, gsb0 ;  /* 0x00600000044879f0 */ /* 0x000fe2000c0018ff */
[----:B------:R-:W-:Y:S01]  /*1f30*/  UMOV UR6, UR12 ;  /* 0x0000000c00067c82 */ /* 0x000fe20008000000 */
[----:B------:R-:W-:Y:S01]  /*1f40*/  UMOV UR7, 0xc0000010 ;  /* 0xc000001000077882 */ /* 0x000fe20000000000 */
[----:B------:R-:W-:Y:S02]  /*1f50*/  WARPGROUP.DEPBAR.LE gsb0, 0x0 ;  /* 0x00008000000079c5 */ /* 0x000fe40000010000 */
        /* <DEDUP_REMOVED lines=11> */
[----:B------:R-:W-:Y:S03]  /*2010*/  HGMMA.64x32x16.F32.BF16 R24, gdesc[UR4], RZ, !UPT, gsb0 ;  /* 0x00600000041879f0 */ /* 0x000fe6000c0018ff */
[----:B------:R-:W-:Y:S02]  /*2020*/  WARPGROUP.DEPBAR.LE gsb0, 0x0 ;  /* 0x00008000000079c5 */ /* 0x000fe40000010000 */
[----:B------:R-:W-:Y:S05]  /*2030*/  @!P2 BRA `(.L_x_25) ;  /* 0x000000040020a947 */ /* 0x000fea0003800000 */
[----:B------:R-:W-:Y:S01]  /*2040*/  UIADD3 UR4, UR45, 0x1, URZ ;  /* 0x000000012d047890 */ /* 0x000fe2000fffe03f */
[----:B01----:R-:W-:Y:S02]  /*2050*/  IMAD.U32 R0, RZ, RZ, UR48 ;  /* 0x00000030ff007e24 */ /* 0x003fe4000f8e00ff */
[----:B------:R-:W-:Y:S01]  /*2060*/  IMAD.U32 R3, RZ, RZ, UR45 ;  /* 0x0000002dff037e24 */ /* 0x000fe2000f8e00ff */
[----:B------:R-:W-:-:S04]  /*2070*/  UISETP.NE.AND UP0, UPT, UR4, 0x20, UPT ;  /* 0x000000200400788c */ /* 0x000fc8000bf05270 */
[----:B------:R-:W-:Y:S02]  /*2080*/  USEL UR5, URZ, 0x1, UP0 ;  /* 0x000000013f057887 */ /* 0x000fe40008000000 */
[----:B------:R-:W-:Y:S02]  /*2090*/  USEL UR10, UR4, URZ, UP0 ;  /* 0x0000003f040a7287 */ /* 0x000fe40008000000 */
[----:B------:R-:W-:-:S06]  /*20a0*/  ULOP3.LUT UR5, UR49, UR5, URZ, 0x3c, !UPT ;  /* 0x0000000531057292 */ /* 0x000fcc000f8e3c3f */
[----:B------:R-:W-:-:S07]  /*20b0*/  IMAD.U32 R6, RZ, RZ, UR5 ;  /* 0x00000005ff067e24 */ /* 0x000fce000f8e00ff */
.L_x_32:
[----:B------:R-:W-:Y:S05]  /*20c0*/  @!P0 BRA `(.L_x_26) ;  /* 0x0000000000048947 */ /* 0x000fea0003800000 */
[----:B------:R-:W-:Y:S01]  /*20d0*/  BPT.TRAP 0x1 ;  /* 0x000000040000795c */ /* 0x000fe20000300000 */
.L_x_26:
[----:B------:R-:W-:Y:S01]  /*20e0*/  ULEA UR4, UR10, UR44, 0x3 ;  /* 0x0000002c0a047291 */ /* 0x000fe2000f8e183f */
[----:B------:R-:W-:-:S08]  /*20f0*/  SHF.L.U32 R4, R6, 0x1f, RZ ;  /* 0x0000001f06047819 */ /* 0x000fd000000006ff */
[----:B------:R0:W1:Y:S01]  /*2100*/  SYNCS.PHASECHK.TRANS64.TRYWAIT P1, [UR4], R4 ;  /* 0x00000004ff0075a7 */ /* 0x0000620008020144 */
[----:B------:R-:W-:Y:S05]  /*2110*/  @!P0 BRA `(.L_x_27) ;  /* 0x0000000000048947 */ /* 0x000fea0003800000 */
[----:B------:R-:W-:Y:S01]  /*2120*/  BPT.TRAP 0x1 ;  /* 0x000000040000795c */ /* 0x000fe20000300000 */
.L_x_27:
[----:B-1----:R-:W-:Y:S05]  /*2130*/  @P1 BRA `(.L_x_28) ;  /* 0x0000000000081947 */ /* 0x002fea0003800000 */
[----:B------:R-:W1:Y:S02]  /*2140*/  SYNCS.PHASECHK.TRANS64.TRYWAIT P1, [UR4], R4 ;  /* 0x00000004ff0075a7 */ /* 0x000e640008020144 */
[----:B-1----:R-:W-:Y:S05]  /*2150*/  @!P1 BRA `(.L_x_29) ;  /* 0x0000007c00609947 */ /* 0x002fea0003800000 */
.L_x_28:
[----:B------:R-:W-:Y:S01]  /*2160*/  ULEA UR4, UR10, UR8, 0x7 ;  /* 0x000000080a047291 */ /* 0x000fe2000f8e383f */
[----:B------:R-:W-:Y:S01]  /*2170*/  WARPGROUP.ARRIVE ;  /* 0x00000000000079c5 */ /* 0x000fe20000000000 */
[----:B------:R-:W-:Y:S01]  /*2180*/  UIMAD UR11, UR10, 0x140, UR9 ;  /* 0x000001400a0b78a4 */ /* 0x000fe2000f8e0209 */
[----:B------:R-:W-:Y:S01]  /*2190*/  UMOV UR5, 0xc0000010 ;  /* 0xc000001000057882 */ /* 0x000fe20000000000 */
[----:B------:R-:W-:Y:S02]  /*21a0*/  UMOV UR7, 0xc0000010 ;  /* 0xc000001000077882 */ /* 0x000fe40000000000 */
[----:B------:R-:W-:Y:S02]  /*21b0*/  UIADD3 UR12, UR11, 0x40, URZ ;  /* 0x000000400b0c7890 */ /* 0x000fe4000fffe03f */
[----:B------:R-:W-:Y:S02]  /*21c0*/  UIADD3 UR13, UR11, 0x80, URZ ;  /* 0x000000800b0d7890 */ /* 0x000fe4000fffe03f */
[----:B------:R-:W-:Y:S01]  /*21d0*/  UMOV UR6, UR11 ;  /* 0x0000000b00067c82 */ /* 0x000fe20008000000 */
[----:B------:R-:W-:Y:S01]  /*21e0*/  UIADD3 UR14, UR11, 0xc0, URZ ;  /* 0x000000c00b0e7890 */ /* 0x000fe2000fffe03f */
[----:B------:R-:W-:Y:S01]  /*21f0*/  HGMMA.64x32x16.F32.BF16 R88, gdesc[UR4], R88, gsb0 ;  /* 0x00600000045879f0 */ /* 0x000fe20008001858 */
[----:B------:R-:W-:Y:S01]  /*2200*/  UMOV UR6, UR12 ;  /* 0x0000000c00067c82 */ /* 0x000fe20008000000 */
[----:B------:R-:W-:Y:S01]  /*2210*/  UMOV UR7, 0xc0000010 ;  /* 0xc000001000077882 */ /* 0x000fe20000000000 */
[----:B------:R-:W-:Y:S01]  /*2220*/  UIADD3 UR11, UR11, 0x100, URZ ;  /* 0x000001000b0b7890 */ /* 0x000fe2000fffe03f */
[----:B------:R-:W-:-:S02]  /*2230*/  WARPGROUP.DEPBAR.LE gsb0, 0x0 ;  /* 0x00008000000079c5 */ /* 0x000fc40000010000 */
[----:B------:R-:W-:-:S06]  /*2240*/  WARPGROUP.ARRIVE ;  /* 0x00000000000079c5 */ /* 0x000fcc0000000000 */
[----:B------:R-:W-:Y:S01]  /*2250*/  HGMMA.64x32x16.F32.BF16 R72, gdesc[UR4], R72, gsb0 ;  /* 0x00600000044879f0 */ /* 0x000fe20008001848 */
[----:B------:R-:W-:Y:S01]  /*2260*/  UMOV UR6, UR13 ;  /* 0x0000000d00067c82 */ /* 0x000fe20008000000 */
[----:B------:R-:W-:Y:S01]  /*2270*/  UMOV UR7, 0xc0000010 ;  /* 0xc000001000077882 */ /* 0x000fe20000000000 */
[----:B------:R-:W-:Y:S02]  /*2280*/  WARPGROUP.DEPBAR.LE gsb0, 0x0 ;  /* 0x00008000000079c5 */ /* 0x000fe40000010000 */
        /* <DEDUP_REMOVED lines=11> */
[----:B------:R-:W-:Y:S03]  /*2340*/  HGMMA.64x32x16.F32.BF16 R24, gdesc[UR4], R24, gsb0 ;  /* 0x00600000041879f0 */ /* 0x000fe60008001818 */
[----:B------:R-:W-:Y:S02]  /*2350*/  WARPGROUP.DEPBAR.LE gsb0, 0x0 ;  /* 0x00008000000079c5 */ /* 0x000fe40000010000 */
[----:B------:R-:W-:Y:S05]  /*2360*/  @!P0 BRA `(.L_x_30) ;  /* 0x0000000000048947 */ /* 0x000fea0003800000 */
[----:B------:R-:W-:Y:S01]  /*2370*/  BPT.TRAP 0x1 ;  /* 0x000000040000795c */ /* 0x000fe20000300000 */
.L_x_30:
[----:B------:R-:W-:Y:S01]  /*2380*/  ISETP.NE.AND P1, PT, R23, RZ, PT ;  /* 0x000000ff1700720c */ /* 0x000fe20003f25270 */
[----:B------:R-:W-:-:S12]  /*2390*/  UISETP.GT.U32.AND UP0, UPT, UR41, 0x1, UPT ;  /* 0x000000012900788c */ /* 0x000fd8000bf04070 */
[----:B01----:R-:W-:-:S05]  /*23a0*/  @P1 LEA R4, R3, UR44, 0x3 ;  /* 0x0000002c03041c11 */ /* 0x003fca000f8e18ff */
[----:B------:R-:W-:-:S05]  /*23b0*/  @P1 VIADD R5, R4, 0x100 ;  /* 0x0000010004051836 */ /* 0x000fca0000000000 */
[----:B------:R-:W-:-:S04]  /*23c0*/  @P1 PRMT R5, R22, 0x654, R5 ;  /* 0x0000065416051816 */ /* 0x000fc80000000005 */
[----:B------:R0:W-:Y:S01]  /*23d0*/  @P1 SYNCS.ARRIVE.TRANS64.RED.A1T0 RZ, [R5+URZ], RZ ;  /* 0x000000ff05ff19a7 */ /* 0x0001e2000810043f */
[----:B------:R-:W-:-:S13]  /*23e0*/  PLOP3.LUT P1, PT, PT, PT, UP0, 0x80, 0x0 ;  /* 0x000000000000781c */ /* 0x000fda0003f2f008 */
[----:B0-----:R-:W-:Y:S05]  /*23f0*/  @P1 BRA `(.L_x_31) ;  /* 0x0000000000041947 */ /* 0x001fea0003800000 */
[----:B------:R-:W-:Y:S01]  /*2400*/  BPT.TRAP 0x1 ;  /* 0x000000040000795c */ /* 0x000fe20000300000 */
.L_x_31:
[----:B------:R-:W-:Y:S01]  /*2410*/  UIADD3 UR10, UR10, 0x1, URZ ;  /* 0x000000010a0a7890 */ /* 0x000fe2000fffe03f */
[C---:B------:R-:W-:Y:S01]  /*2420*/  ISETP.GT.AND P2, PT, R0.reuse, 0x1, PT ;  /* 0x000000010000780c */ /* 0x040fe20003f44270 */
[----:B------:R-:W-:Y:S02]  /*2430*/  VIADD R3, R3, 0x1 ;  /* 0x0000000103037836 */ /* 0x000fe40000000000 */
[----:B------:R-:W-:Y:S01]  /*2440*/  UISETP.NE.AND UP0, UPT, UR10, 0x20, UPT ;  /* 0x000000200a00788c */ /* 0x000fe2000bf05270 */
[----:B------:R-:W-:Y:S02]  /*2450*/  VIADD R0, R0, 0xffffffff ;  /* 0xffffffff00007836 */ /* 0x000fe40000000000 */
[C---:B------:R-:W-:Y:S01]  /*2460*/  ISETP.NE.AND P1, PT, R3.reuse, 0x20, PT ;  /* 0x000000200300780c */ /* 0x040fe20003f25270 */
[----:B------:R-:W-:Y:S02]  /*2470*/  USEL UR4, URZ, 0x1, UP0 ;  /* 0x000000013f047887 */ /* 0x000fe40008000000 */
[----:B------:R-:W-:Y:S01]  /*2480*/  USEL UR10, UR10, URZ, UP0 ;  /* 0x0000003f0a0a7287 */ /* 0x000fe20008000000 */
[----:B------:R-:W-:-:S03]  /*2490*/  SEL R3, R3, RZ, P1 ;  /* 0x000000ff03037207 */ /* 0x000fc60000800000 */
[----:B------:R-:W-:Y:S01]  /*24a0*/  LOP3.LUT R6, R6, UR4, RZ, 0x3c, !PT ;  /* 0x0000000406067c12 */ /* 0x000fe2000f8e3cff */
[----:B------:R-:W-:Y:S07]  /*24b0*/  @P2 BRA `(.L_x_32) ;  /* 0xfffffffc00002947 */ /* 0x000fee000383ffff */
.L_x_25:
[----:B01----:R-:W0:Y:S01]  /*24c0*/  LDC R0, c[0x0][0x28c] ;  /* 0x0000a300ff007b82 */ /* 0x003e220000000800 */
[----:B------:R1:W-:Y:S01]  /*24d0*/  SYNCS.ARRIVE.TRANS64.A1T0 RZ, [R110+UR47], RZ ;  /* 0x000000ff6eff79a7 */ /* 0x0003e2000810002f */
[----:B0-----:R-:W-:-:S13]  /*24e0*/  ISETP.GE.AND P1, PT, R0, 0x1, PT ;  /* 0x000000010000780c */ /* 0x001fda0003f26270 */
[----:B-1----:R-:W-:Y:S05]  /*24f0*/  @!P1 BRA `(.L_x_33) ;  /* 0x0000000000409947 */ /* 0x002fea0003800000 */
[----:B------:R-:W-:Y:S05]  /*2500*/  @!P0 BRA `(.L_x_34) ;  /* 0x0000000000048947 */ /* 0x000fea0003800000 */
[----:B------:R-:W-:Y:S01]  /*2510*/  BPT.TRAP 0x1 ;  /* 0x000000040000795c */ /* 0x000fe20000300000 */
.L_x_34:
[----:B------:R-:W-:Y:S01]  /*2520*/  ISETP.NE.AND P0, PT, R23, RZ, PT ;  /* 0x000000ff1700720c */ /* 0x000fe20003f05270 */
[----:B------:R-:W-:-:S12]  /*2530*/  IMAD.U32 R3, RZ, RZ, UR44 ;  /* 0x0000002cff037e24 */ /* 0x000fd8000f8e00ff */
[----:B------:R-:W-:-:S05]  /*2540*/  VOTEU.ANY UP0, P0 ;  /* 0x00000000003f7886 */ /* 0x000fca0000000100 */
[----:B------:R-:W-:Y:S02]  /*2550*/  @UP0 UIADD3 UR4, UR48, UR45, URZ ;  /* 0x0000002d30040290 */ /* 0x000fe4000fffe03f */
[----:B------:R-:W-:-:S04]  /*2560*/  UISETP.GT.U32.AND UP0, UPT, UR41, 0x1, UPT ;  /* 0x000000012900788c */ /* 0x000fc8000bf04070 */
[----:B------:R-:W-:-:S04]  /*2570*/  IMAD.U32 R0, RZ, RZ, UR4 ;  /* 0x00000004ff007e24 */ /* 0x000fc8000f8e00ff */
[----:B------:R-:W-:-:S05]  /*2580*/  @P0 IMAD.SHL.U32 R0, R0, 0x8, RZ ;  /* 0x0000000800000824 */ /* 0x000fca00078e00ff */
[----:B------:R-:W-:-:S04]  /*2590*/  @P0 LOP3.LUT R0, R0, 0xf8, RZ, 0xc0, !PT ;  /* 0x000000f800000812 */ /* 0x000fc800078ec0ff */
[----:B------:R-:W-:-:S04]  /*25a0*/  @P0 IADD3 R3, R3, 0x100, R0 ;  /* 0x0000010003030810 */ /* 0x000fc80007ffe000 */
[----:B------:R-:W-:-:S04]  /*25b0*/  @P0 PRMT R3, R22, 0x654, R3 ;  /* 0x0000065416030816 */ /* 0x000fc80000000003 */
[----:B------:R0:W-:Y:S01]  /*25c0*/  @P0 SYNCS.ARRIVE.TRANS64.RED.A1T0 RZ, [R3+URZ], RZ ;  /* 0x000000ff03ff09a7 */ /* 0x0001e2000810043f */
[----:B------:R-:W-:-:S13]  /*25d0*/  PLOP3.LUT P0, PT, PT, PT, UP0, 0x80, 0x0 ;  /* 0x000000000000781c */ /* 0x000fda0003f0f008 */
[----:B0-----:R-:W-:Y:S05]  /*25e0*/  @P0 BRA `(.L_x_33) ;  /* 0x0000000000040947 */ /* 0x001fea0003800000 */
[----:B------:R-:W-:Y:S01]  /*25f0*/  BPT.TRAP 0x1 ;  /* 0x000000040000795c */ /* 0x000fe20000300000 */
.L_x_33:
[----:B------:R-:W-:Y:S01]  /*2600*/  SHF.L.U32 R0, R118, 0x1f, RZ ;  /* 0x0000001f76007819 */ /* 0x000fe200000006ff */
[----:B------:R-:W-:Y:S01]  /*2610*/  UIADD3 UR45, UR43, UR45, URZ ;  /* 0x0000002d2b2d7290 */ /* 0x000fe2000fffe03f */
[----:B------:R-:W0:Y:S01]  /*2620*/  LDC R7, c[0x0][0x288] ;  /* 0x0000a200ff077b82 */ /* 0x000e220000000800 */
[----:B------:R-:W-:Y:S02]  /*2630*/  IMAD.SHL.U32 R12, R108, 0x2, RZ ;  /* 0x000000026c0c7824 */ /* 0x000fe400078e00ff */
[----:B------:R-:W-:Y:S02]  /*2640*/  USHF.R.U32.HI UR4, URZ, 0x5, UR45 ;  /* 0x000000053f047899 */ /* 0x000fe4000801162d */
[----:B------:R-:W-:Y:S01]  /*2650*/  UISETP.GT.U32.AND UP0, UPT, UR45, 0x1f, UPT ;  /* 0x0000001f2d00788c */ /* 0x000fe2000bf04070 */
[----:B------:R-:W-:Y:S01]  /*2660*/  SHF.R.S32.HI R13, RZ, 0x1f, R12 ;  /* 0x0000001fff0d7819 */ /* 0x000fe2000001140c */
[----:B------:R-:W-:Y:S01]  /*2670*/  ULOP3.LUT UR4, UR4, 0x1, URZ, 0xc0, !UPT ;  /* 0x0000000104047892 */ /* 0x000fe2000f8ec03f */
[----:B------:R-:W1:Y:S01]  /*2680*/  SYNCS.PHASECHK.TRANS64.TRYWAIT P0, [R109+UR46+0x10], R0 ;  /* 0x000010006d0075a7 */ /* 0x000e62000800016e */
[----:B------:R-:W-:-:S02]  /*2690*/  UISETP.LT.U32.AND UP0, UPT, UR43, 0x20, UP0 ;  /* 0x000000202b00788c */ /* 0x000fc40008701070 */
[----:B------:R-:W-:Y:S02]  /*26a0*/  UISETP.NE.U32.AND UP1, UPT, UR4, 0x1, UPT ;  /* 0x000000010400788c */ /* 0x000fe4000bf25070 */
[----:B------:R-:W-:Y:S02]  /*26b0*/  USEL UR5, URZ, 0x1, !UP0 ;  /* 0x000000013f057887 */ /* 0x000fe4000c000000 */
[----:B------:R-:W-:Y:S02]  /*26c0*/  UISETP.GT.U32.AND UP1, UPT, UR43, 0x1f, !UP1 ;  /* 0x0000001f2b00788c */ /* 0x000fe4000cf24070 */
[----:B------:R-:W-:Y:S02]  /*26d0*/  ULOP3.LUT UR45, UR45, 0x1f, URZ, 0xc0, !UPT ;  /* 0x0000001f2d2d7892 */ /* 0x000fe4000f8ec03f */
[----:B------:R-:W-:-:S04]  /*26e0*/  USEL UR4, URZ, 0x1, !UP1 ;  /* 0x000000013f047887 */ /* 0x000fc8000c800000 */
[----:B------:R-:W-:Y:S01]  /*26f0*/  ULOP3.LUT UR49, UR4, UR49, UR5, 0x96, !UPT ;  /* 0x0000003104317292 */ /* 0x000fe2000f8e9605 */
[----:B01----:R-:W-:Y:S11]  /*2700*/  @!P0 BRA `(.L_x_35) ;  /* 0x00000078000c8947 */ /* 0x003ff60003800000 */
.L_x_249:
[----:B------:R-:W-:Y:S01]  /*2710*/  IMAD.SHL.U32 R4, R18, 0x40, RZ ;  /* 0x0000004012047824 */ /* 0x000fe200078e00ff */
[----:B------:R-:W-:Y:S01]  /*2720*/  ULDC UR6, c[0x0][0x284] ;  /* 0x0000a10000067ab9 */ /* 0x000fe20000000800 */
[----:B------:R-:W-:Y:S01]  /*2730*/  IMAD R114, R2, 0xa0, RZ ;  /* 0x000000a002727824 */ /* 0x000fe200078e02ff */
[----:B------:R-:W-:Y:S01]  /*2740*/  SHF.R.S32.HI R11, RZ, 0x1f, R19 ;  /* 0x0000001fff0b7819 */ /* 0x000fe20000011413 */
[----:B------:R-:W-:Y:S01]  /*2750*/  ULDC.64 UR4, c[0x0][0x5d0] ;  /* 0x0001740000047ab9 */ /* 0x000fe20000000a00 */
[----:B------:R-:W-:Y:S01]  /*2760*/  ISETP.GE.AND P0, PT, R4, UR6, PT ;  /* 0x0000000604007c0c */ /* 0x000fe2000bf06270 */
[----:B------:R-:W-:Y:S01]  /*2770*/  IMAD.WIDE.U32 R2, R19, UR4, R12 ;  /* 0x0000000413027c25 */ /* 0x000fe2000f8e000c */
[----:B------:R-:W-:Y:S02]  /*2780*/  SHF.R.S32.HI R115, RZ, 0x1f, R114 ;  /* 0x0000001fff737819 */ /* 0x000fe40000011472 */
[C---:B------:R-:W-:Y:S01]  /*2790*/  ISETP.GE.OR P0, PT, R114.reuse, R7, P0 ;  /* 0x000000077200720c */ /* 0x040fe20000706670 */
[----:B0-----:R-:W-:Y:S01]  /*27a0*/  IMAD R0, R11, UR4, RZ ;  /* 0x000000040b007c24 */ /* 0x001fe2000f8e02ff */
[----:B------:R-:W-:-:S03]  /*27b0*/  IADD3 R8, P1, R114, R2, RZ ;  /* 0x0000000272087210 */ /* 0x000fc60007f3e0ff */
[----:B------:R-:W-:-:S05]  /*27c0*/  IMAD R5, R19, UR5, R0 ;  /* 0x0000000513057c24 */ /* 0x000fca000f8e0200 */
[----:B------:R-:W-:-:S03]  /*27d0*/  IADD3.X R9, R115, R3, R5, P1, !PT ;  /* 0x0000000373097210 */ /* 0x000fc60000ffe405 */
[----:B------:R-:W-:Y:S05]  /*27e0*/  @P0 BRA `(.L_x_36) ;  /* 0x0000004c00c40947 */ /* 0x000fea0003800000 */
[----:B------:R-:W0:Y:S01]  /*27f0*/  LDC.64 R2, c[0x0][0x5c8] ;  /* 0x00017200ff027b82 */ /* 0x000e220000000a00 */
[----:B-----5:R-:W-:Y:S01]  /*2800*/  FSETP.NEU.AND P1, PT, R105, RZ, PT ;  /* 0x000000ff6900720b */ /* 0x020fe20003f2d000 */
[----:B------:R-:W-:Y:S01]  /*2810*/  IMAD R5, R108, -0x2, R7 ;  /* 0xfffffffe6c057824 */ /* 0x000fe200078e0207 */
[----:B------:R-:W-:Y:S01]  /*2820*/  BSSY B0, `(.L_x_36) ;  /* 0x00004ed000007945 */ /* 0x000fe20003800000 */
[----:B------:R-:W-:-:S04]  /*2830*/  IMAD.WIDE R120, R18, 0x40, R106 ;  /* 0x0000004012787825 */ /* 0x000fc800078e026a */
[----:B------:R-:W-:Y:S02]  /*2840*/  IMAD.IADD R0, R5, 0x1, -R114 ;  /* 0x0000000105007824 */ /* 0x000fe400078e0a72 */
[----:B------:R-:W-:-:S03]  /*2850*/  IMAD.IADD R4, R113, 0x1, -R4 ;  /* 0x0000000171047824 */ /* 0x000fc600078e0a04 */
[----:B------:R-:W-:-:S04]  /*2860*/  ISETP.GT.AND P0, PT, R0, RZ, PT ;  /* 0x000000ff0000720c */ /* 0x000fc80003f04270 */
[----:B------:R-:W-:Y:S01]  /*2870*/  ISETP.GT.AND P2, PT, R4, RZ, P0 ;  /* 0x000000ff0400720c */ /* 0x000fe20000744270 */
[-C--:B0-----:R-:W-:Y:S02]  /*2880*/  IMAD R5, R121, R2.reuse, RZ ;  /* 0x0000000279057224 */ /* 0x081fe400078e02ff */
[----:B------:R-:W-:-:S04]  /*2890*/  IMAD.WIDE.U32 R8, R120, R2, R8 ;  /* 0x0000000278087225 */ /* 0x000fc800078e0008 */
[----:B------:R-:W-:-:S04]  /*28a0*/  IMAD R5, R120, R3, R5 ;  /* 0x0000000378057224 */ /* 0x000fc800078e0205 */
[----:B------:R-:W-:Y:S01]  /*28b0*/  IMAD.IADD R129, R9, 0x1, R5 ;  /* 0x0000000109817824 */ /* 0x000fe200078e0205 */
[----:B------:R-:W-:Y:S06]  /*28c0*/  @!P1 BRA `(.L_x_37) ;  /* 0x0000003400c09947 */ /* 0x000fec0003800000 */
[----:B------:R-:W0:Y:S01]  /*28d0*/  LDC.64 R122, c[0x0][0x5b8] ;  /* 0x00016e00ff7a7b82 */ /* 0x000e220000000a00 */
[----:B------:R-:W-:-:S07]  /*28e0*/  ULDC.64 UR4, c[0x0][0x5c0] ;  /* 0x0001700000047ab9 */ /* 0x000fce0000000a00 */
[----:B------:R-:W1:Y:S08]  /*28f0*/  LDC.64 R124, c[0x0][0x5b0] ;  /* 0x00016c00ff7c7b82 */ /* 0x000e700000000a00 */
[----:B------:R-:W2:Y:S01]  /*2900*/  LDC.64 R126, c[0x0][0x5a8] ;  /* 0x00016a00ff7e7b82 */ /* 0x000ea20000000a00 */
[-C--:B0-----:R-:W-:Y:S02]  /*2910*/  IMAD R10, R11, R122.reuse, RZ ;  /* 0x0000007a0b0a7224 */ /* 0x081fe400078e02ff */
[----:B------:R-:W-:-:S04]  /*2920*/  IMAD.WIDE.U32 R6, R19, R122, R12 ;  /* 0x0000007a13067225 */ /* 0x000fc800078e000c */
[----:B------:R-:W-:Y:S01]  /*2930*/  IMAD R119, R19, R123, R10 ;  /* 0x0000007b13777224 */ /* 0x000fe200078e020a */
[----:B------:R-:W-:Y:S01]  /*2940*/  IADD3 R14, P1, R114, R6, RZ ;  /* 0x00000006720e7210 */ /* 0x000fe20007f3e0ff */
[----:B-1----:R-:W-:-:S03]  /*2950*/  IMAD R5, R121, R124, RZ ;  /* 0x0000007c79057224 */ /* 0x002fc600078e02ff */
[----:B------:R-:W-:Y:S01]  /*2960*/  IADD3.X R15, R115, R7, R119, P1, !PT ;  /* 0x00000007730f7210 */ /* 0x000fe20000ffe477 */
[C---:B------:R-:W-:Y:S02]  /*2970*/  IMAD R123, R120.reuse, R125, R5 ;  /* 0x0000007d787b7224 */ /* 0x040fe400078e0205 */
[----:B------:R-:W-:-:S04]  /*2980*/  IMAD.WIDE.U32 R6, R120, R124, R14 ;  /* 0x0000007c78067225 */ /* 0x000fc800078e000e */
[----:B------:R-:W-:Y:S01]  /*2990*/  IMAD.IADD R5, R7, 0x1, R123 ;  /* 0x0000000107057824 */ /* 0x000fe200078e027b */
[----:B--2---:R-:W-:-:S04]  /*29a0*/  LEA R20, P1, R6, R126, 0x1 ;  /* 0x0000007e06147211 */ /* 0x004fc800078208ff */
[----:B------:R-:W-:-:S05]  /*29b0*/  LEA.HI.X R21, R6, R127, R5, 0x1, P1 ;  /* 0x0000007f06157211 */ /* 0x000fca00008f0c05 */
[----:B------:R-:W2:Y:S01]  /*29c0*/  @P2 LDG.E.LTC128B.U16 R5, desc[UR50][R20.64] ;  /* 0x0000003214052981 */ /* 0x000ea2000c1e1520 */
[----:B------:R-:W-:Y:S01]  /*29d0*/  IMAD.WIDE.U32 R6, R120, R124, R114 ;  /* 0x0000007c78067225 */ /* 0x000fe200078e0072 */
[----:B------:R-:W-:Y:S02]  /*29e0*/  BSSY B1, `(.L_x_38) ;  /* 0x0000015000017945 */ /* 0x000fe40003800000 */
[----:B------:R-:W-:-:S04]  /*29f0*/  IADD3 R116, P1, R12, R6, RZ ;  /* 0x000000060c747210 */ /* 0x000fc80007f3e0ff */
[----:B------:R-:W-:Y:S02]  /*2a00*/  IADD3.X R117, R13, R123, R7, P1, !PT ;  /* 0x0000007b0d757210 */ /* 0x000fe40000ffe407 */
[----:B------:R-:W-:Y:S01]  /*2a10*/  LEA R10, P1, R8, UR4, 0x1 ;  /* 0x00000004080a7c11 */ /* 0x000fe2000f8208ff */
[----:B------:R-:W-:-:S03]  /*2a20*/  IMAD.WIDE.U32 R116, R19, R122, R116 ;  /* 0x0000007a13747225 */ /* 0x000fc600078e0074 */
[----:B------:R-:W-:Y:S02]  /*2a30*/  LEA.HI.X R11, R8, UR5, R129, 0x1, P1 ;  /* 0x00000005080b7c11 */ /* 0x000fe400088f0c81 */
[----:B------:R-:W-:-:S04]  /*2a40*/  ISETP.GT.AND P1, PT, R0, 0x1, PT ;  /* 0x000000010000780c */ /* 0x000fc80003f24270 */
[----:B------:R-:W-:Y:S01]  /*2a50*/  ISETP.GT.AND P3, PT, R4, RZ, P1 ;  /* 0x000000ff0400720c */ /* 0x000fe20000f64270 */
[----:B--2---:R-:W-:-:S04]  /*2a60*/  IMAD.U32 R6, R5, 0x10000, RZ ;  /* 0x0001000005067824 */ /* 0x004fc800078e00ff */
[----:B------:R-:W-:Y:S01]  /*2a70*/  FMUL R7, R6, R105 ;  /* 0x0000006906077220 */ /* 0x000fe20000400000 */
[----:B------:R-:W-:-:S03]  /*2a80*/  LEA R6, P4, R116, R126, 0x1 ;  /* 0x0000007e74067211 */ /* 0x000fc600078808ff */
[----:B------:R-:W-:-:S05]  /*2a90*/  FFMA R7, R88, R104, R7 ;  /* 0x0000006858077223 */ /* 0x000fca0000000007 */
[----:B------:R-:W-:Y:S01]  /*2aa0*/  F2FP.BF16.F32.PACK_AB R8, RZ, R7 ;  /* 0x00000007ff08723e */ /* 0x000fe200000010ff */
[----:B------:R-:W-:-:S03]  /*2ab0*/  IMAD.IADD R7, R119, 0x1, R117 ;  /* 0x0000000177077824 */ /* 0x000fc600078e0275 */
[----:B------:R-:W-:Y:S01]  /*2ac0*/  PRMT R9, R8, 0x7610, R9 ;  /* 0x0000761008097816 */ /* 0x000fe20000000009 */
[----:B------:R-:W-:Y:S01]  /*2ad0*/  IMAD.SHL.U32 R8, R124, 0x8, RZ ;  /* 0x000000087c087824 */ /* 0x000fe200078e00ff */
[----:B------:R-:W-:-:S03]  /*2ae0*/  LEA.HI.X R7, R116, R127, R7, 0x1, P4 ;  /* 0x0000007f74077211 */ /* 0x000fc600020f0c07 */
[----:B------:R0:W-:Y:S02]  /*2af0*/  @P2 STG.E.U16 desc[UR50][R10.64], R9 ;  /* 0x000000090a002986 */ /* 0x0001e4000c101532 */
[----:B0-----:R-:W-:Y:S01]  /*2b00*/  SHF.L.U64.HI R9, R124, 0x3, R125 ;  /* 0x000000037c097819 */ /* 0x001fe2000001027d */
[----:B------:R-:W-:Y:S06]  /*2b10*/  @!P3 BRA `(.L_x_39) ;  /* 0x000000000004b947 */ /* 0x000fec0003800000 */
[----:B------:R0:W5:Y:S02]  /*2b20*/  LDG.E.LTC128B.U16 R5, desc[UR50][R6.64+0x2] ;  /* 0x0000023206057981 */ /* 0x000164000c1e1520 */
.L_x_39:
[----:B------:R-:W-:Y:S05]  /*2b30*/  BSYNC B1 ;  /* 0x0000000000017941 */ /* 0x000fea0003800000 */
.L_x_38:
[----:B-----5:R-:W-:Y:S01]  /*2b40*/  IMAD.U32 R18, R5, 0x10000, RZ ;  /* 0x0001000005127824 */ /* 0x020fe200078e00ff */
[----:B------:R-:W-:Y:S01]  /*2b50*/  ISETP.GT.AND P0, PT, R4, 0x8, P0 ;  /* 0x000000080400780c */ /* 0x000fe20000704270 */
[----:B------:R-:W-:-:S04]  /*2b60*/  IMAD.WIDE.U32 R8, R120, R124, R8 ;  /* 0x0000007c78087225 */ /* 0x000fc800078e0008 */
[----:B------:R-:W-:Y:S01]  /*2b70*/  FMUL R18, R18, R105 ;  /* 0x0000006912127220 */ /* 0x000fe20000400000 */
[----:B------:R-:W-:Y:S01]  /*2b80*/  IMAD.IADD R123, R123, 0x1, R9 ;  /* 0x000000017b7b7824 */ /* 0x000fe200078e0209 */
[----:B------:R-:W-:Y:S02]  /*2b90*/  IADD3 R9, P2, R14, R8, RZ ;  /* 0x000000080e097210 */ /* 0x000fe40007f5e0ff */
[----:B------:R-:W-:-:S03]  /*2ba0*/  FFMA R18, R89, R104, R18 ;  /* 0x0000006859127223 */ /* 0x000fc60000000012 */
[----:B------:R-:W-:Y:S01]  /*2bb0*/  IMAD.X R20, R123, 0x1, R15, P2 ;  /* 0x000000017b147824 */ /* 0x000fe200010e060f */
[C---:B------:R-:W-:Y:S02]  /*2bc0*/  LEA R14, P2, R9.reuse, R126, 0x1 ;  /* 0x0000007e090e7211 */ /* 0x040fe400078408ff */
[----:B------:R-:W-:Y:S02]  /*2bd0*/  F2FP.BF16.F32.PACK_AB R18, RZ, R18 ;  /* 0x00000012ff12723e */ /* 0x000fe400000010ff */
[--C-:B------:R-:W-:Y:S02]  /*2be0*/  LEA.HI.X R15, R9, R127, R20.reuse, 0x1, P2 ;  /* 0x0000007f090f7211 */ /* 0x100fe400010f0c14 */
[----:B------:R-:W-:Y:S02]  /*2bf0*/  PRMT R20, R18, 0x7610, R20 ;  /* 0x0000761012147816 */ /* 0x000fe40000000014 */
[----:B------:R-:W-:-:S03]  /*2c00*/  PRMT R18, R5, 0x7610, R18 ;  /* 0x0000761005127816 */ /* 0x000fc60000000012 */
[----:B------:R1:W-:Y:S04]  /*2c10*/  @P3 STG.E.U16 desc[UR50][R10.64+0x2], R20 ;  /* 0x000002140a003986 */ /* 0x0003e8000c101532 */
[----:B------:R-:W2:Y:S01]  /*2c20*/  @P0 LDG.E.LTC128B.U16 R18, desc[UR50][R14.64] ;  /* 0x000000320e120981 */ /* 0x000ea2000c1e1520 */
[----:B------:R-:W-:Y:S01]  /*2c30*/  IADD3 R12, P2, P3, R12, R8, R114 ;  /* 0x000000080c0c7210 */ /* 0x000fe20007b5e072 */
[----:B------:R-:W-:Y:S01]  /*2c40*/  BSSY B1, `(.L_x_40) ;  /* 0x0000011000017945 */ /* 0x000fe20003800000 */
[----:B------:R-:W-:Y:S02]  /*2c50*/  SHF.L.U64.HI R9, R2, 0x4, R3 ;  /* 0x0000000402097819 */ /* 0x000fe40000010203 */
[----:B------:R-:W-:Y:S02]  /*2c60*/  IADD3.X R13, R13, R123, R115, P2, P3 ;  /* 0x0000007b0d0d7210 */ /* 0x000fe400017e6473 */
[----:B------:R-:W-:Y:S01]  /*2c70*/  ISETP.GT.AND P1, PT, R4, 0x8, P1 ;  /* 0x000000080400780c */ /* 0x000fe20000f24270 */
[----:B------:R-:W-:-:S04]  /*2c80*/  IMAD.WIDE.U32 R12, R19, R122, R12 ;  /* 0x0000007a130c7225 */ /* 0x000fc800078e000c */
[----:B------:R-:W-:Y:S02]  /*2c90*/  IMAD.IADD R3, R119, 0x1, R13 ;  /* 0x0000000177037824 */ /* 0x000fe400078e020d */
[----:B--2---:R-:W-:-:S04]  /*2ca0*/  IMAD.U32 R8, R18, 0x10000, RZ ;  /* 0x0001000012087824 */ /* 0x004fc800078e00ff */
[----:B------:R-:W-:Y:S01]  /*2cb0*/  FMUL R5, R8, R105 ;  /* 0x0000006908057220 */ /* 0x000fe20000400000 */
[----:B------:R-:W-:Y:S02]  /*2cc0*/  LEA R8, P2, R2, R10, 0x4 ;  /* 0x0000000a02087211 */ /* 0x000fe400078420ff */
[----:B------:R-:W-:Y:S01]  /*2cd0*/  LEA R2, P3, R12, R126, 0x1 ;  /* 0x0000007e0c027211 */ /* 0x000fe200078608ff */
[----:B------:R-:W-:Y:S02]  /*2ce0*/  FFMA R5, R90, R104, R5 ;  /* 0x000000685a057223 */ /* 0x000fe40000000005 */
[----:B------:R-:W-:Y:S01]  /*2cf0*/  IMAD.X R9, R9, 0x1, R11, P2 ;  /* 0x0000000109097824 */ /* 0x000fe200010e060b */
[----:B------:R-:W-:Y:S02]  /*2d00*/  LEA.HI.X R3, R12, R127, R3, 0x1, P3 ;  /* 0x0000007f0c037211 */ /* 0x000fe400018f0c03 */
[----:B------:R-:W-:-:S05]  /*2d10*/  F2FP.BF16.F32.PACK_AB R5, RZ, R5 ;  /* 0x00000005ff05723e */ /* 0x000fca00000010ff */
[----:B------:R1:W-:Y:S01]  /*2d20*/  @P0 STG.E.U16 desc[UR50][R8.64], R5 ;  /* 0x0000000508000986 */ /* 0x0003e2000c101532 */
[----:B------:R-:W-:Y:S05]  /*2d30*/  @!P1 BRA `(.L_x_41) ;  /* 0x0000000000049947 */ /* 0x000fea0003800000 */
[----:B------:R2:W5:Y:S02]  /*2d40*/  LDG.E.LTC128B.U16 R18, desc[UR50][R2.64+0x2] ;  /* 0x0000023202127981 */ /* 0x000564000c1e1520 */
.L_x_41:
[----:B------:R-:W-:Y:S05]  /*2d50*/  BSYNC B1 ;  /* 0x0000000000017941 */ /* 0x000fea0003800000 */
.L_x_40:
[----:B-----5:R-:W-:Y:S01]  /*2d60*/  IMAD.U32 R12, R18, 0x10000, RZ ;  /* 0x00010000120c7824 */ /* 0x020fe200078e00ff */
[----:B------:R-:W-:Y:S01]  /*2d70*/  ISETP.GT.AND P0, PT, R0, 0x8, PT ;  /* 0x000000080000780c */ /* 0x000fe20003f04270 */
[----:B------:R-:W-:Y:S02]  /*2d80*/  BSSY B1, `(.L_x_42) ;  /* 0x0000008000017945 */ /* 0x000fe40003800000 */
[----:B------:R-:W-:Y:S01]  /*2d90*/  FMUL R12, R12, R105 ;  /* 0x000000690c0c7220 */ /* 0x000fe20000400000 */
[----:B------:R-:W-:-:S03]  /*2da0*/  ISETP.GT.AND P2, PT, R4, RZ, P0 ;  /* 0x000000ff0400720c */ /* 0x000fc60000744270 */
[----:B------:R-:W-:-:S05]  /*2db0*/  FFMA R12, R91, R104, R12 ;  /* 0x000000685b0c7223 */ /* 0x000fca000000000c */
[----:B------:R-:W-:-:S05]  /*2dc0*/  F2FP.BF16.F32.PACK_AB R12, RZ, R12 ;  /* 0x0000000cff0c723e */ /* 0x000fca00000010ff */
[----:B------:R3:W-:Y:S01]  /*2dd0*/  @P1 STG.E.U16 desc[UR50][R8.64+0x2], R12 ;  /* 0x0000020c08001986 */ /* 0x0007e2000c101532 */
[----:B------:R-:W-:Y:S05]  /*2de0*/  @!P2 BRA `(.L_x_43) ;  /* 0x000000000004a947 */ /* 0x000fea0003800000 */
[----:B------:R4:W5:Y:S02]  /*2df0*/  LDG.E.LTC128B.U16 R18, desc[UR50][R6.64+0x10] ;  /* 0x0000103206127981 */ /* 0x000964000c1e1520 */
.L_x_43:
[----:B------:R-:W-:Y:S05]  /*2e00*/  BSYNC B1 ;  /* 0x0000000000017941 */ /* 0x000fea0003800000 */
.L_x_42:
[----:B---3-5:R-:W-:Y:S01]  /*2e10*/  IMAD.U32 R12, R18, 0x10000, RZ ;  /* 0x00010000120c7824 */ /* 0x028fe200078e00ff */
[----:B------:R-:W-:Y:S01]  /*2e20*/  ISETP.GT.AND P1, PT, R0, 0x9, PT ;  /* 0x000000090000780c */ /* 0x000fe20003f24270 */
[----:B------:R-:W-:Y:S02]  /*2e30*/  BSSY B1, `(.L_x_44) ;  /* 0x0000008000017945 */ /* 0x000fe40003800000 */
[----:B-1----:R-:W-:Y:S01]  /*2e40*/  FMUL R5, R12, R105 ;  /* 0x000000690c057220 */ /* 0x002fe20000400000 */
[----:B------:R-:W-:-:S03]  /*2e50*/  ISETP.GT.AND P3, PT, R4, RZ, P1 ;  /* 0x000000ff0400720c */ /* 0x000fc60000f64270 */
[----:B------:R-:W-:-:S05]  /*2e60*/  FFMA R5, R92, R104, R5 ;  /* 0x000000685c057223 */ /* 0x000fca0000000005 */
[----:B------:R-:W-:-:S05]  /*2e70*/  F2FP.BF16.F32.PACK_AB R5, RZ, R5 ;  /* 0x00000005ff05723e */ /* 0x000fca00000010ff */
[----:B------:R1:W-:Y:S01]  /*2e80*/  @P2 STG.E.U16 desc[UR50][R10.64+0x10], R5 ;  /* 0x000010050a002986 */ /* 0x0003e2000c101532 */
[----:B------:R-:W-:Y:S05]  /*2e90*/  @!P3 BRA `(.L_x_45) ;  /* 0x000000000004b947 */ /* 0x000fea0003800000 */
[----:B------:R3:W5:Y:S02]  /*2ea0*/  LDG.E.LTC128B.U16 R18, desc[UR50][R6.64+0x12] ;  /* 0x0000123206127981 */ /* 0x000764000c1e1520 */
.L_x_45:
[----:B------:R-:W-:Y:S05]  /*2eb0*/  BSYNC B1 ;  /* 0x0000000000017941 */ /* 0x000fea0003800000 */
.L_x_44:
[----:B-----5:R-:W-:Y:S01]  /*2ec0*/  IMAD.U32 R12, R18, 0x10000, RZ ;  /* 0x00010000120c7824 */ /* 0x020fe200078e00ff */
[----:B------:R-:W-:Y:S01]  /*2ed0*/  ISETP.GT.AND P0, PT, R4, 0x8, P0 ;  /* 0x000000080400780c */ /* 0x000fe20000704270 */
[----:B------:R-:W-:Y:S02]  /*2ee0*/  BSSY B1, `(.L_x_46) ;  /* 0x0000007000017945 */ /* 0x000fe40003800000 */
[----:B------:R-:W-:-:S04]  /*2ef0*/  FMUL R12, R12, R105 ;  /* 0x000000690c0c7220 */ /* 0x000fc80000400000 */
[----:B------:R-:W-:-:S05]  /*2f00*/  FFMA R12, R93, R104, R12 ;  /* 0x000000685d0c7223 */ /* 0x000fca000000000c */
[----:B------:R-:W-:-:S05]  /*2f10*/  F2FP.BF16.F32.PACK_AB R12, RZ, R12 ;  /* 0x0000000cff0c723e */ /* 0x000fca00000010ff */
[----:B------:R0:W-:Y:S01]  /*2f20*/  @P3 STG.E.U16 desc[UR50][R10.64+0x12], R12 ;  /* 0x0000120c0a003986 */ /* 0x0001e2000c101532 */
[----:B------:R-:W-:Y:S05]  /*2f30*/  @!P0 BRA `(.L_x_47) ;  /* 0x0000000000048947 */ /* 0x000fea0003800000 */
[----:B------:R0:W5:Y:S02]  /*2f40*/  LDG.E.LTC128B.U16 R18, desc[UR50][R2.64+0x10] ;  /* 0x0000103202127981 */ /* 0x000164000c1e1520 */
.L_x_47:
[----:B------:R-:W-:Y:S05]  /*2f50*/  BSYNC B1 ;  /* 0x0000000000017941 */ /* 0x000fea0003800000 */
.L_x_46:
[----:B0----5:R-:W-:Y:S01]  /*2f60*/  IMAD.U32 R12, R18, 0x10000, RZ ;  /* 0x00010000120c7824 */ /* 0x021fe200078e00ff */
[----:B------:R-:W-:Y:S01]  /*2f70*/  ISETP.GT.AND P1, PT, R4, 0x8, P1 ;  /* 0x000000080400780c */ /* 0x000fe20000f24270 */
[----:B------:R-:W-:Y:S02]  /*2f80*/  BSSY B1, `(.L_x_48) ;  /* 0x0000007000017945 */ /* 0x000fe40003800000 */
[----:B-1----:R-:W-:-:S04]  /*2f90*/  FMUL R5, R12, R105 ;  /* 0x000000690c057220 */ /* 0x002fc80000400000 */
[----:B------:R-:W-:-:S05]  /*2fa0*/  FFMA R5, R94, R104, R5 ;  /* 0x000000685e057223 */ /* 0x000fca0000000005 */
[----:B------:R-:W-:-:S05]  /*2fb0*/  F2FP.BF16.F32.PACK_AB R5, RZ, R5 ;  /* 0x00000005ff05723e */ /* 0x000fca00000010ff */
[----:B------:R0:W-:Y:S01]  /*2fc0*/  @P0 STG.E.U16 desc[UR50][R8.64+0x10], R5 ;  /* 0x0000100508000986 */ /* 0x0001e2000c101532 */
[----:B------:R-:W-:Y:S05]  /*2fd0*/  @!P1 BRA `(.L_x_49) ;  /* 0x0000000000049947 */ /* 0x000fea0003800000 */
[----:B------:R1:W5:Y:S02]  /*2fe0*/  LDG.E.LTC128B.U16 R18, desc[UR50][R2.64+0x12] ;  /* 0x0000123202127981 */ /* 0x000364000c1e1520 */
.L_x_49:
[----:B------:R-:W-:Y:S05]  /*2ff0*/  BSYNC B1 ;  /* 0x0000000000017941 */ /* 0x000fea0003800000 */
.L_x_48:
        /* <DEDUP_REMOVED lines=10> */
.L_x_51:
[----:B------:R-:W-:Y:S05]  /*30a0*/  BSYNC B1 ;  /* 0x0000000000017941 */ /* 0x000fea0003800000 */
.L_x_50:
[----:B0----5:R-:W-:Y:S01]  /*30b0*/  IMAD.U32 R12, R18, 0x10000, RZ ;  /* 0x00010000120c7824 */ /* 0x021fe200078e00ff */
        /* <DEDUP_REMOVED lines=9> */
.L_x_53:
[----:B------:R-:W-:Y:S05]  /*3150*/  BSYNC B1 ;  /* 0x0000000000017941 */ /* 0x000fea0003800000 */
.L_x_52:
        /* <DEDUP_REMOVED lines=9> */
.L_x_55:
[----:B------:R-:W-:Y:S05]  /*31f0*/  BSYNC B1 ;  /* 0x0000000000017941 */ /* 0x000fea0003800000 */
.L_x_54:
[----:B0----5:R-:W-:Y:S01]  /*3200*/  IMAD.U32 R12, R18, 0x10000, RZ ;  /* 0x00010000120c7824 */ /* 0x021fe200078e00ff */
        /* <DEDUP_REMOVED lines=8> */
.L_x_57:
[----:B------:R-:W-:Y:S05]  /*3290*/  BSYNC B1 ;  /* 0x0000000000017941 */ /* 0x000fea0003800000 */
.L_x_56:
        /* <DEDUP_REMOVED lines=10> */
.L_x_59:
[----:B------:R-:W-:Y:S05]  /*3340*/  BSYNC B1 ;  /* 0x0000000000017941 */ /* 0x000fea0003800000 */
.L_x_58:
        /* <DEDUP_REMOVED lines=10> */
.L_x_61:
[----:B------:R-:W-:Y:S05]  /*33f0*/  BSYNC B1 ;  /* 0x0000000000017941 */ /* 0x000fea0003800000 */
.L_x_60:
        /* <DEDUP_REMOVED lines=9> */
.L_x_63:
[----:B------:R-:W-:Y:S05]  /*3490*/  BSYNC B1 ;  /* 0x0000000000017941 */ /* 0x000fea0003800000 */
.L_x_62:
        /* <DEDUP_REMOVED lines=9> */
.L_x_65:
[----:B------:R-:W-:Y:S05]  /*3530*/  BSYNC B1 ;  /* 0x0000000000017941 */ /* 0x000fea0003800000 */
.L_x_64:
        /* <DEDUP_REMOVED lines=10> */
.L_x_67:
[----:B------:R-:W-:Y:S05]  /*35e0*/  BSYNC B1 ;  /* 0x0000000000017941 */ /* 0x000fea0003800000 */
.L_x_66:
        /* <DEDUP_REMOVED lines=10> */
.L_x_69:
[----:B------:R-:W-:Y:S05]  /*3690*/  BSYNC B1 ;  /* 0x0000000000017941 */ /* 0x000fea0003800000 */
.L_x_68:
        /* <DEDUP_REMOVED lines=9> */
.L_x_71:
[----:B------:R-:W-:Y:S05]  /*3730*/  BSYNC B1 ;  /* 0x0000000000017941 */ /* 0x000fea0003800000 */
.L_x_70:
        /* <DEDUP_REMOVED lines=9> */
.L_x_73:
[----:B------:R-:W-:Y:S05]  /*37d0*/  BSYNC B1 ;  /* 0x0000000000017941 */ /* 0x000fea0003800000 */
.L_x_72:
        /* <DEDUP_REMOVED lines=10> */
.L_x_75:
[----:B------:R-:W-:Y:S05]  /*3880*/  BSYNC B1 ;  /* 0x0000000000017941 */ /* 0x000fea0003800000 */
.L_x_74:
        /* <DEDUP_REMOVED lines=10> */
.L_x_77:
[----:B------:R-:W-:Y:S05]  /*3930*/  BSYNC B1 ;  /* 0x0000000000017941 */ /* 0x000fea0003800000 */
.L_x_76:
        /* <DEDUP_REMOVED lines=9> */
.L_x_79:
[----:B------:R-:W-:Y:S05]  /*39d0*/  BSYNC B1 ;  /* 0x0000000000017941 */ /* 0x000fea0003800000 */
.L_x_78:
        /* <DEDUP_REMOVED lines=9> */
.L_x_81:
[----:B------:R-:W-:Y:S05]  /*3a70*/  BSYNC B1 ;  /* 0x0000000000017941 */ /* 0x000fea0003800000 */
.L_x_80:
        /* <DEDUP_REMOVED lines=10> */
.L_x_83:
[----:B------:R-:W-:Y:S05]  /*3b20*/  BSYNC B1 ;  /* 0x0000000000017941 */ /* 0x000fea0003800000 */
.L_x_82:
        /* <DEDUP_REMOVED lines=10> */
.L_x_85:
[----:B------:R-:W-:Y:S05]  /*3bd0*/  BSYNC B1 ;  /* 0x0000000000017941 */ /* 0x000fea0003800000 */
.L_x_84:
        /* <DEDUP_REMOVED lines=9> */
.L_x_87:
[----:B------:R-:W-:Y:S05]  /*3c70*/  BSYNC B1 ;  /* 0x0000000000017941 */ /* 0x000fea0003800000 */
.L_x_86:
        /* <DEDUP_REMOVED lines=9> */
.L_x_89:
[----:B------:R-:W-:Y:S05]  /*3d10*/  BSYNC B1 ;  /* 0x0000000000017941 */ /* 0x000fea0003800000 */
.L_x_88:
        /* <DEDUP_REMOVED lines=10> */
.L_x_91:
[----:B------:R-:W-:Y:S05]  /*3dc0*/  BSYNC B1 ;  /* 0x0000000000017941 */ /* 0x000fea0003800000 */
.L_x_90:
        /* <DEDUP_REMOVED lines=10> */
.L_x_93:
[----:B------:R-:W-:Y:S05]  /*3e70*/  BSYNC B1 ;  /* 0x0000000000017941 */ /* 0x000fea0003800000 */
.L_x_92:
        /* <DEDUP_REMOVED lines=9> */
.L_x_95:
[----:B------:R-:W-:Y:S05]  /*3f10*/  BSYNC B1 ;  /* 0x0000000000017941 */ /* 0x000fea0003800000 */
.L_x_94:
        /* <DEDUP_REMOVED lines=9> */
.L_x_97:
[----:B------:R-:W-:Y:S05]  /*3fb0*/  BSYNC B1 ;  /* 0x0000000000017941 */ /* 0x000fea0003800000 */
.L_x_96:
        /* <DEDUP_REMOVED lines=10> */
.L_x_99:
[----:B------:R-:W-:Y:S05]  /*4060*/  BSYNC B1 ;  /* 0x0000000000017941 */ /* 0x000fea0003800000 */
.L_x_98:
        /* <DEDUP_REMOVED lines=10> */
.L_x_101:
[----:B------:R-:W-:Y:S05]  /*4110*/  BSYNC B1 ;  /* 0x0000000000017941 */ /* 0x000fea0003800000 */
.L_x_100:
        /* <DEDUP_REMOVED lines=9> */
.L_x_103:
[----:B------:R-:W-:Y:S05]  /*41b0*/  BSYNC B1 ;  /* 0x0000000000017941 */ /* 0x000fea0003800000 */
.L_x_102:
        /* <DEDUP_REMOVED lines=9> */
.L_x_105:
[----:B------:R-:W-:Y:S05]  /*4250*/  BSYNC B1 ;  /* 0x0000000000017941 */ /* 0x000fea0003800000 */
.L_x_104:
        /* <DEDUP_REMOVED lines=10> */
.L_x_107:
[----:B------:R-:W-:Y:S05]  /*4300*/  BSYNC B1 ;  /* 0x0000000000017941 */ /* 0x000fea0003800000 */
.L_x_106:
        /* <DEDUP_REMOVED lines=10> */
.L_x_109:
[----:B------:R-:W-:Y:S05]  /*43b0*/  BSYNC B1 ;  /* 0x0000000000017941 */ /* 0x000fea0003800000 */
.L_x_108:
        /* <DEDUP_REMOVED lines=9> */
.L_x_111:
[----:B------:R-:W-:Y:S05]  /*4450*/  BSYNC B1 ;  /* 0x0000000000017941 */ /* 0x000fea0003800000 */
.L_x_110:
        /* <DEDUP_REMOVED lines=9> */
.L_x_113:
[----:B------:R-:W-:Y:S05]  /*44f0*/  BSYNC B1 ;  /* 0x0000000000017941 */ /* 0x000fea0003800000 */
.L_x_112:
        /* <DEDUP_REMOVED lines=10> */
.L_x_115:
[----:B------:R-:W-:Y:S05]  /*45a0*/  BSYNC B1 ;  /* 0x0000000000017941 */ /* 0x000fea0003800000 */
.L_x_114:
        /* <DEDUP_REMOVED lines=10> */
.L_x_117:
[----:B------:R-:W-:Y:S05]  /*4650*/  BSYNC B1 ;  /* 0x0000000000017941 */ /* 0x000fea0003800000 */
.L_x_116:
        /* <DEDUP_REMOVED lines=9> */
.L_x_119:
[----:B------:R-:W-:Y:S05]  /*46f0*/  BSYNC B1 ;  /* 0x0000000000017941 */ /* 0x000fea0003800000 */
.L_x_118:
        /* <DEDUP_REMOVED lines=9> */
.L_x_121:
[----:B------:R-:W-:Y:S05]  /*4790*/  BSYNC B1 ;  /* 0x0000000000017941 */ /* 0x000fea0003800000 */
.L_x_120:
        /* <DEDUP_REMOVED lines=10> */
.L_x_123:
[----:B------:R-:W-:Y:S05]  /*4840*/  BSYNC B1 ;  /* 0x0000000000017941 */ /* 0x000fea0003800000 */
.L_x_122:
        /* <DEDUP_REMOVED lines=10> */
.L_x_125:
[----:B------:R-:W-:Y:S05]  /*48f0*/  BSYNC B1 ;  /* 0x0000000000017941 */ /* 0x000fea0003800000 */
.L_x_124:
        /* <DEDUP_REMOVED lines=9> */
.L_x_127:
[----:B------:R-:W-:Y:S05]  /*4990*/  BSYNC B1 ;  /* 0x0000000000017941 */ /* 0x000fea0003800000 */
.L_x_126:
        /* <DEDUP_REMOVED lines=9> */
.L_x_129:
[----:B------:R-:W-:Y:S05]  /*4a30*/  BSYNC B1 ;  /* 0x0000000000017941 */ /* 0x000fea0003800000 */
.L_x_128:
        /* <DEDUP_REMOVED lines=10> */
.L_x_131:
[----:B------:R-:W-:Y:S05]  /*4ae0*/  BSYNC B1 ;  /* 0x0000000000017941 */ /* 0x000fea0003800000 */
.L_x_130:
        /* <DEDUP_REMOVED lines=10> */
.L_x_133:
[----:B------:R-:W-:Y:S05]  /*4b90*/  BSYNC B1 ;  /* 0x0000000000017941 */ /* 0x000fea0003800000 */
.L_x_132:
        /* <DEDUP_REMOVED lines=9> */
.L_x_135:
[----:B------:R-:W-:Y:S05]  /*4c30*/  BSYNC B1 ;  /* 0x0000000000017941 */ /* 0x000fea0003800000 */
.L_x_134:
        /* <DEDUP_REMOVED lines=9> */
.L_x_137:
[----:B------:R-:W-:Y:S05]  /*4cd0*/  BSYNC B1 ;  /* 0x0000000000017941 */ /* 0x000fea0003800000 */
.L_x_136:
        /* <DEDUP_REMOVED lines=10> */
.L_x_139:
[----:B------:R-:W-:Y:S05]  /*4d80*/  BSYNC B1 ;  /* 0x0000000000017941 */ /* 0x000fea0003800000 */
.L_x_138:
        /* <DEDUP_REMOVED lines=10> */
.L_x_141:
[----:B------:R-:W-:Y:S05]  /*4e30*/  BSYNC B1 ;  /* 0x0000000000017941 */ /* 0x000fea0003800000 */
.L_x_140:
        /* <DEDUP_REMOVED lines=9> */
.L_x_143:
[----:B------:R-:W-:Y:S05]  /*4ed0*/  BSYNC B1 ;  /* 0x0000000000017941 */ /* 0x000fea0003800000 */
.L_x_142:
        /* <DEDUP_REMOVED lines=9> */
.L_x_145:
[----:B------:R-:W-:Y:S05]  /*4f70*/  BSYNC B1 ;  /* 0x0000000000017941 */ /* 0x000fea0003800000 */
.L_x_144:
        /* <DEDUP_REMOVED lines=10> */
.L_x_147:
[----:B------:R-:W-:Y:S05]  /*5020*/  BSYNC B1 ;  /* 0x0000000000017941 */ /* 0x000fea0003800000 */
.L_x_146:
        /* <DEDUP_REMOVED lines=10> */
.L_x_149:
[----:B------:R-:W-:Y:S05]  /*50d0*/  BSYNC B1 ;  /* 0x0000000000017941 */ /* 0x000fea0003800000 */
.L_x_148:
        /* <DEDUP_REMOVED lines=9> */
.L_x_151:
[----:B------:R-:W-:Y:S05]  /*5170*/  BSYNC B1 ;  /* 0x0000000000017941 */ /* 0x000fea0003800000 */
.L_x_150:
        /* <DEDUP_REMOVED lines=9> */
.L_x_153:
[----:B------:R-:W-:Y:S05]  /*5210*/  BSYNC B1 ;  /* 0x0000000000017941 */ /* 0x000fea0003800000 */
.L_x_152:
        /* <DEDUP_REMOVED lines=10> */
.L_x_155:
[----:B------:R-:W-:Y:S05]  /*52c0*/  BSYNC B1 ;  /* 0x0000000000017941 */ /* 0x000fea0003800000 */
.L_x_154:
        /* <DEDUP_REMOVED lines=10> */
.L_x_157:
[----:B------:R-:W-:Y:S05]  /*5370*/  BSYNC B1 ;  /* 0x0000000000017941 */ /* 0x000fea0003800000 */
.L_x_156:
        /* <DEDUP_REMOVED lines=9> */
.L_x_159:
[----:B------:R-:W-:Y:S05]  /*5410*/  BSYNC B1 ;  /* 0x0000000000017941 */ /* 0x000fea0003800000 */
.L_x_158:
        /* <DEDUP_REMOVED lines=9> */
.L_x_161:
[----:B------:R-:W-:Y:S05]  /*54b0*/  BSYNC B1 ;  /* 0x0000000000017941 */ /* 0x000fea0003800000 */
.L_x_160:
        /* <DEDUP_REMOVED lines=10> */
.L_x_163:
[----:B------:R-:W-:Y:S05]  /*5560*/  BSYNC B1 ;  /* 0x0000000000017941 */ /* 0x000fea0003800000 */
.L_x_162:
        /* <DEDUP_REMOVED lines=10> */
.L_x_165:
[----:B------:R-:W-:Y:S05]  /*5610*/  BSYNC B1 ;  /* 0x0000000000017941 */ /* 0x000fea0003800000 */
.L_x_164:
        /* <DEDUP_REMOVED lines=9> */
.L_x_167:
[----:B------:R-:W-:Y:S05]  /*56b0*/  BSYNC B1 ;  /* 0x0000000000017941 */ /* 0x000fea0003800000 */
.L_x_166:
        /* <DEDUP_REMOVED lines=9> */
.L_x_169:
[----:B------:R-:W-:Y:S05]  /*5750*/  BSYNC B1 ;  /* 0x0000000000017941 */ /* 0x000fea0003800000 */
.L_x_168:
        /* <DEDUP_REMOVED lines=10> */
.L_x_171:
[----:B------:R-:W-:Y:S05]  /*5800*/  BSYNC B1 ;  /* 0x0000000000017941 */ /* 0x000fea0003800000 */
.L_x_170:
        /* <DEDUP_REMOVED lines=10> */
.L_x_173:
[----:B------:R-:W-:Y:S05]  /*58b0*/  BSYNC B1 ;  /* 0x0000000000017941 */ /* 0x000fea0003800000 */
.L_x_172:
        /* <DEDUP_REMOVED lines=9> */
.L_x_175:
[----:B------:R-:W-:Y:S05]  /*5950*/  BSYNC B1 ;  /* 0x0000000000017941 */ /* 0x000fea0003800000 */
.L_x_174:
        /* <DEDUP_REMOVED lines=9> */
.L_x_177:
[----:B------:R-:W-:Y:S05]  /*59f0*/  BSYNC B1 ;  /* 0x0000000000017941 */ /* 0x000fea0003800000 */
.L_x_176:
        /* <DEDUP_REMOVED lines=10> */
.L_x_179:
[----:B------:R-:W-:Y:S05]  /*5aa0*/  BSYNC B1 ;  /* 0x0000000000017941 */ /* 0x000fea0003800000 */
.L_x_178:
        /* <DEDUP_REMOVED lines=10> */
.L_x_181:
[----:B------:R-:W-:Y:S05]  /*5b50*/  BSYNC B1 ;  /* 0x0000000000017941 */ /* 0x000fea0003800000 */
.L_x_180:
        /* <DEDUP_REMOVED lines=9> */
.L_x_183:
[----:B------:R-:W-:Y:S05]  /*5bf0*/  BSYNC B1 ;  /* 0x0000000000017941 */ /* 0x000fea0003800000 */
.L_x_182:
        /* <DEDUP_REMOVED lines=9> */
.L_x_185:
[----:B------:R-:W-:Y:S05]  /*5c90*/  BSYNC B1 ;  /* 0x0000000000017941 */ /* 0x000fea0003800000 */
.L_x_184:
        /* <DEDUP_REMOVED lines=10> */
.L_x_187:
[----:B------:R-:W-:Y:S05]  /*5d40*/  BSYNC B1 ;  /* 0x0000000000017941 */ /* 0x000fea0003800000 */
.L_x_186:
        /* <DEDUP_REMOVED lines=10> */
.L_x_189:
[----:B------:R-:W-:Y:S05]  /*5df0*/  BSYNC B1 ;  /* 0x0000000000017941 */ /* 0x000fea0003800000 */
.L_x_188:
        /* <DEDUP_REMOVED lines=9> */
.L_x_191:
[----:B------:R-:W-:Y:S05]  /*5e90*/  BSYNC B1 ;  /* 0x0000000000017941 */ /* 0x000fea0003800000 */
.L_x_190:
[----:B0----5:R-:W-:Y:S01]  /*5ea0*/  IMAD.U32 R0, R18, 0x10000, RZ ;  /* 0x0001000012007824 */ /* 0x021fe200078e00ff */
[----:B------:R-:W-:Y:S01]  /*5eb0*/  ISETP.GT.AND P1, PT, R4, 0x8, P1 ;  /* 0x000000080400780c */ /* 0x000fe20000f24270 */
[----:B---34-:R-:W-:Y:S01]  /*5ec0*/  @P0 IMAD.MOV.U32 R6, RZ, RZ, R8 ;  /* 0x000000ffff060224 */ /* 0x018fe200078e0008 */
[----:B------:R-:W-:Y:S01]  /*5ed0*/  BSSY B1, `(.L_x_192) ;  /* 0x0000008000017945 */ /* 0x000fe20003800000 */
[----:B------:R-:W-:Y:S01]  /*5ee0*/  FMUL R5, R0, R105 ;  /* 0x0000006900057220 */ /* 0x000fe20000400000 */
[----:B------:R-:W-:-:S03]  /*5ef0*/  @P0 IMAD.MOV.U32 R7, RZ, RZ, R9 ;  /* 0x000000ffff070224 */ /* 0x000fc600078e0009 */
[----:B------:R-:W-:-:S05]  /*5f00*/  FFMA R5, R38, R104, R5 ;  /* 0x0000006826057223 */ /* 0x000fca0000000005 */
[----:B------:R-:W-:-:S05]  /*5f10*/  F2FP.BF16.F32.PACK_AB R5, RZ, R5 ;  /* 0x00000005ff05723e */ /* 0x000fca00000010ff */
[----:B------:R0:W-:Y:S01]  /*5f20*/  @P0 STG.E.U16 desc[UR50][R6.64+0x130], R5 ;  /* 0x0001300506000986 */ /* 0x0001e2000c101532 */
[----:B------:R-:W-:Y:S05]  /*5f30*/  @!P1 BRA `(.L_x_193) ;  /* 0x0000000000049947 */ /* 0x000fea0003800000 */
[----:B------:R3:W5:Y:S02]  /*5f40*/  LDG.E.LTC128B.U16 R18, desc[UR50][R2.64+0x132] ;  /* 0x0001323202127981 */ /* 0x000764000c1e1520 */
.L_x_193:
[----:B------:R-:W-:Y:S05]  /*5f50*/  BSYNC B1 ;  /* 0x0000000000017941 */ /* 0x000fea0003800000 */
.L_x_192:
[----:B------:R-:W-:Y:S05]  /*5f60*/  @!P1 BRA `(.L_x_194) ;  /* 0x0000001400e09947 */ /* 0x000fea0003800000 */
[----:B-----5:R-:W-:-:S04]  /*5f70*/  IMAD.U32 R18, R18, 0x10000, RZ ;  /* 0x0001000012127824 */ /* 0x020fc800078e00ff */
[----:B------:R-:W-:-:S04]  /*5f80*/  FMUL R18, R18, R105 ;  /* 0x0000006912127220 */ /* 0x000fc80000400000 */
[----:B------:R-:W-:-:S05]  /*5f90*/  FFMA R18, R39, R104, R18 ;  /* 0x0000006827127223 */ /* 0x000fca0000000012 */
[----:B------:R-:W-:-:S05]  /*5fa0*/  F2FP.BF16.F32.PACK_AB R18, RZ, R18 ;  /* 0x00000012ff12723e */ /* 0x000fca00000010ff */
[----:B------:R4:W-:Y:S01]  /*5fb0*/  STG.E.U16 desc[UR50][R8.64+0x132], R18 ;  /* 0x0001321208007986 */ /* 0x0009e2000c101532 */
[----:B------:R-:W-:Y:S05]  /*5fc0*/  BRA `(.L_x_194) ;  /* 0x0000001400c87947 */ /* 0x000fea0003800000 */
.L_x_37:
[----:B------:R-:W-:Y:S01]  /*5fd0*/  ULDC.64 UR4, c[0x0][0x5c0] ;  /* 0x0001700000047ab9 */ /* 0x000fe20000000a00 */
[----:B------:R-:W-:Y:S01]  /*5fe0*/  ISETP.GT.AND P3, PT, R0, 0x1, PT ;  /* 0x000000010000780c */ /* 0x000fe20003f64270 */
[-C--:B------:R-:W-:Y:S01]  /*5ff0*/  FMUL R88, R88, R104.reuse ;  /* 0x0000006858587220 */ /* 0x080fe20000400000 */
[----:B------:R-:W-:Y:S01]  /*6000*/  LEA R6, P1, R8, UR4, 0x1 ;  /* 0x0000000408067c11 */ /* 0x000fe2000f8208ff */
[-C--:B------:R-:W-:Y:S01]  /*6010*/  FMUL R89, R89, R104.reuse ;  /* 0x0000006859597220 */ /* 0x080fe20000400000 */
[----:B------:R-:W-:Y:S01]  /*6020*/  SHF.L.U64.HI R3, R2, 0x4, R3 ;  /* 0x0000000402037819 */ /* 0x000fe20000010203 */
[-C--:B------:R-:W-:Y:S01]  /*6030*/  FMUL R90, R90, R104.reuse ;  /* 0x000000685a5a7220 */ /* 0x080fe20000400000 */
[----:B------:R-:W-:Y:S01]  /*6040*/  LEA.HI.X R7, R8, UR5, R129, 0x1, P1 ;  /* 0x0000000508077c11 */ /* 0x000fe200088f0c81 */
[-C--:B------:R-:W-:Y:S01]  /*6050*/  FMUL R91, R91, R104.reuse ;  /* 0x000000685b5b7220 */ /* 0x080fe20000400000 */
[----:B------:R-:W-:Y:S01]  /*6060*/  ISETP.GT.AND P1, PT, R4, RZ, P3 ;  /* 0x000000ff0400720c */ /* 0x000fe20001f24270 */
[----:B------:R-:W-:Y:S01]  /*6070*/  FMUL R92, R92, R104 ;  /* 0x000000685c5c7220 */ /* 0x000fe20000400000 */
[----:B------:R-:W-:Y:S01]  /*6080*/  F2FP.BF16.F32.PACK_AB R88, RZ, R88 ;  /* 0x00000058ff58723e */ /* 0x000fe200000010ff */
[-C--:B------:R-:W-:Y:S01]  /*6090*/  FMUL R93, R93, R104.reuse ;  /* 0x000000685d5d7220 */ /* 0x080fe20000400000 */
[----:B------:R-:W-:Y:S01]  /*60a0*/  F2FP.BF16.F32.PACK_AB R89, RZ, R89 ;  /* 0x00000059ff59723e */ /* 0x000fe200000010ff */
[----:B------:R-:W-:Y:S01]  /*60b0*/  FMUL R94, R94, R104 ;  /* 0x000000685e5e7220 */ /* 0x000fe20000400000 */
[----:B------:R-:W-:Y:S01]  /*60c0*/  LEA R2, P5, R2, R6, 0x4 ;  /* 0x0000000602027211 */ /* 0x000fe200078a20ff */
[----:B------:R-:W-:Y:S01]  /*60d0*/  @P2 STG.E.U16 desc[UR50][R6.64], R88 ;  /* 0x0000005806002986 */ /* 0x000fe2000c101532 */
[----:B------:R-:W-:Y:S01]  /*60e0*/  ISETP.GT.AND P2, PT, R0, 0x8, PT ;  /* 0x000000080000780c */ /* 0x000fe20003f44270 */
[-C--:B------:R-:W-:Y:S01]  /*60f0*/  FMUL R95, R95, R104.reuse ;  /* 0x000000685f5f7220 */ /* 0x080fe20000400000 */
[C---:B------:R-:W-:Y:S01]  /*6100*/  ISETP.GT.AND P3, PT, R4.reuse, 0x8, P3 ;  /* 0x000000080400780c */ /* 0x040fe20001f64270 */
[----:B------:R-:W-:Y:S01]  /*6110*/  IMAD.X R3, R3, 0x1, R7, P5 ;  /* 0x0000000103037824 */ /* 0x000fe200028e0607 */
[C---:B------:R-:W-:Y:S01]  /*6120*/  ISETP.GT.AND P4, PT, R4.reuse, RZ, P2 ;  /* 0x000000ff0400720c */ /* 0x040fe20001784270 */
[----:B------:R-:W-:Y:S01]  /*6130*/  @P1 STG.E.U16 desc[UR50][R6.64+0x2], R89 ;  /* 0x0000025906001986 */ /* 0x000fe2000c101532 */
[----:B------:R-:W-:Y:S01]  /*6140*/  ISETP.GT.AND P1, PT, R4, 0x8, P0 ;  /* 0x000000080400780c */ /* 0x000fe20000724270 */
[-C--:B------:R-:W-:Y:S01]  /*6150*/  FMUL R96, R96, R104.reuse ;  /* 0x0000006860607220 */ /* 0x080fe20000400000 */
[----:B------:R-:W-:Y:S01]  /*6160*/  ISETP.GT.AND P0, PT, R0, 0x9, PT ;  /* 0x000000090000780c */ /* 0x000fe20003f04270 */
[----:B------:R-:W-:Y:S01]  /*6170*/  FMUL R97, R97, R104 ;  /* 0x0000006861617220 */ /* 0x000fe20000400000 */
[----:B------:R-:W-:Y:S01]  /*6180*/  F2FP.BF16.F32.PACK_AB R90, RZ, R90 ;  /* 0x0000005aff5a723e */ /* 0x000fe200000010ff */
[-C--:B------:R-:W-:Y:S01]  /*6190*/  FMUL R98, R98, R104.reuse ;  /* 0x0000006862627220 */ /* 0x080fe20000400000 */
[----:B------:R-:W-:Y:S01]  /*61a0*/  ISETP.GT.AND P5, PT, R4, RZ, P0 ;  /* 0x000000ff0400720c */ /* 0x000fe200007a4270 */
[-C--:B------:R-:W-:Y:S01]  /*61b0*/  FMUL R99, R99, R104.reuse ;  /* 0x0000006863637220 */ /* 0x080fe20000400000 */
[----:B------:R-:W-:Y:S01]  /*61c0*/  F2FP.BF16.F32.PACK_AB R91, RZ, R91 ;  /* 0x0000005bff5b723e */ /* 0x000fe200000010ff */
[----:B------:R-:W-:Y:S01]  /*61d0*/  FMUL R100, R100, R104 ;  /* 0x0000006864647220 */ /* 0x000fe20000400000 */
[----:B------:R-:W-:Y:S01]  /*61e0*/  F2FP.BF16.F32.PACK_AB R92, RZ, R92 ;  /* 0x0000005cff5c723e */ /* 0x000fe200000010ff */
[-C--:B------:R-:W-:Y:S01]  /*61f0*/  FMUL R101, R101, R104.reuse ;  /* 0x0000006865657220 */ /* 0x080fe20000400000 */
[----:B------:R-:W-:Y:S01]  /*6200*/  F2FP.BF16.F32.PACK_AB R93, RZ, R93 ;  /* 0x0000005dff5d723e */ /* 0x000fe200000010ff */
[----:B------:R-:W-:Y:S01]  /*6210*/  @P1 STG.E.U16 desc[UR50][R2.64], R90 ;  /* 0x0000005a02001986 */ /* 0x000fe2000c101532 */
[----:B------:R-:W-:Y:S01]  /*6220*/  ISETP.GT.AND P1, PT, R4, 0x8, P2 ;  /* 0x000000080400780c */ /* 0x000fe20001724270 */
[-C--:B------:R-:W-:Y:S01]  /*6230*/  FMUL R102, R102, R104.reuse ;  /* 0x0000006866667220 */ /* 0x080fe20000400000 */
[----:B------:R-:W-:Y:S01]  /*6240*/  ISETP.GT.AND P2, PT, R4, 0x8, P0 ;  /* 0x000000080400780c */ /* 0x000fe20000744270 */
[----:B------:R-:W-:Y:S01]  /*6250*/  @P3 STG.E.U16 desc[UR50][R2.64+0x2], R91 ;  /* 0x0000025b02003986 */ /* 0x000fe2000c101532 */
[C---:B------:R-:W-:Y:S01]  /*6260*/  ISETP.GT.AND P3, PT, R0.reuse, 0x10, PT ;  /* 0x000000100000780c */ /* 0x040fe20003f64270 */
[-C--:B------:R-:W-:Y:S01]  /*6270*/  FMUL R103, R103, R104.reuse ;  /* 0x0000006867677220 */ /* 0x080fe20000400000 */
[----:B------:R-:W-:Y:S01]  /*6280*/  ISETP.GT.AND P0, PT, R0, 0x11, PT ;  /* 0x000000110000780c */ /* 0x000fe20003f04270 */
[----:B------:R-:W-:Y:S01]  /*6290*/  @P4 STG.E.U16 desc[UR50][R6.64+0x10], R92 ;  /* 0x0000105c06004986 */ /* 0x000fe2000c101532 */
[----:B------:R-:W-:Y:S01]  /*62a0*/  ISETP.GT.AND P4, PT, R4, RZ, P3 ;  /* 0x000000ff0400720c */ /* 0x000fe20001f84270 */
[----:B------:R-:W-:Y:S01]  /*62b0*/  FMUL R72, R72, R104 ;  /* 0x0000006848487220 */ /* 0x000fe20000400000 */
[----:B------:R-:W-:Y:S01]  /*62c0*/  F2FP.BF16.F32.PACK_AB R94, RZ, R94 ;  /* 0x0000005eff5e723e */ /* 0x000fe200000010ff */
[----:B------:R-:W-:Y:S01]  /*62d0*/  @P5 STG.E.U16 desc[UR50][R6.64+0x12], R93 ;  /* 0x0000125d06005986 */ /* 0x000fe2000c101532 */
[----:B------:R-:W-:Y:S01]  /*62e0*/  ISETP.GT.AND P5, PT, R4, RZ, P0 ;  /* 0x000000ff0400720c */ /* 0x000fe200007a4270 */
[----:B------:R-:W-:Y:S01]  /*62f0*/  FMUL R73, R73, R104 ;  /* 0x0000006849497220 */ /* 0x000fe20000400000 */
[----:B------:R-:W-:Y:S01]  /*6300*/  F2FP.BF16.F32.PACK_AB R95, RZ, R95 ;  /* 0x0000005fff5f723e */ /* 0x000fe200000010ff */
[----:B------:R-:W-:Y:S01]  /*6310*/  @P1 STG.E.U16 desc[UR50][R2.64+0x10], R94 ;  /* 0x0000105e02001986 */ /* 0x000fe2000c101532 */
[----:B------:R-:W-:Y:S01]  /*6320*/  F2FP.BF16.F32.PACK_AB R96, RZ, R96 ;  /* 0x00000060ff60723e */ /* 0x000fe200000010ff */
[-C--:B------:R-:W-:Y:S01]  /*6330*/  FMUL R74, R74, R104.reuse ;  /* 0x000000684a4a7220 */ /* 0x080fe20000400000 */
[----:B------:R-:W-:Y:S01]  /*6340*/  ISETP.GT.AND P1, PT, R4, 0x8, P3 ;  /* 0x000000080400780c */ /* 0x000fe20001f24270 */
[----:B------:R-:W-:Y:S01]  /*6350*/  @P2 STG.E.U16 desc[UR50][R2.64+0x12], R95 ;  /* 0x0000125f02002986 */ /* 0x000fe2000c101532 */
[----:B------:R-:W-:Y:S01]  /*6360*/  F2FP.BF16.F32.PACK_AB R97, RZ, R97 ;  /* 0x00000061ff61723e */ /* 0x000fe200000010ff */
[-C--:B------:R-:W-:Y:S01]  /*6370*/  FMUL R75, R75, R104.reuse ;  /* 0x000000684b4b7220 */ /* 0x080fe20000400000 */
[----:B------:R-:W-:Y:S01]  /*6380*/  ISETP.GT.AND P3, PT, R0, 0x18, PT ;  /* 0x000000180000780c */ /* 0x000fe20003f64270 */
[----:B------:R-:W-:Y:S01]  /*6390*/  @P4 STG.E.U16 desc[UR50][R6.64+0x20], R96 ;  /* 0x0000206006004986 */ /* 0x000fe2000c101532 */
[----:B------:R-:W-:Y:S01]  /*63a0*/  ISETP.GT.AND P2, PT, R4, 0x8, P0 ;  /* 0x000000080400780c */ /* 0x000fe20000744270 */
[-C--:B------:R-:W-:Y:S01]  /*63b0*/  FMUL R76, R76, R104.reuse ;  /* 0x000000684c4c7220 */ /* 0x080fe20000400000 */
[----:B------:R-:W-:Y:S01]  /*63c0*/  ISETP.GT.AND P0, PT, R0, 0x19, PT ;  /* 0x000000190000780c */ /* 0x000fe20003f04270 */
[----:B------:R-:W-:Y:S01]  /*63d0*/  @P5 STG.E.U16 desc[UR50][R6.64+0x22], R97 ;  /* 0x0000226106005986 */ /* 0x000fe2000c101532 */
[C---:B------:R-:W-:Y:S01]  /*63e0*/  ISETP.GT.AND P4, PT, R4.reuse, RZ, P3 ;  /* 0x000000ff0400720c */ /* 0x040fe20001f84270 */
[-C--:B------:R-:W-:Y:S01]  /*63f0*/  FMUL R77, R77, R104.reuse ;  /* 0x000000684d4d7220 */ /* 0x080fe20000400000 */
[----:B------:R-:W-:Y:S01]  /*6400*/  ISETP.GT.AND P5, PT, R4, RZ, P0 ;  /* 0x000000ff0400720c */ /* 0x000fe200007a4270 */
[----:B------:R-:W-:Y:S01]  /*6410*/  FMUL R78, R78, R104 ;  /* 0x000000684e4e7220 */ /* 0x000fe20000400000 */
[----:B------:R-:W-:Y:S01]  /*6420*/  F2FP.BF16.F32.PACK_AB R98, RZ, R98 ;  /* 0x00000062ff62723e */ /* 0x000fe200000010ff */
[-C--:B------:R-:W-:Y:S01]  /*6430*/  FMUL R79, R79, R104.reuse ;  /* 0x000000684f4f7220 */ /* 0x080fe20000400000 */
[----:B------:R-:W-:Y:S01]  /*6440*/  F2FP.BF16.F32.PACK_AB R99, RZ, R99 ;  /* 0x00000063ff63723e */ /* 0x000fe200000010ff */
[----:B------:R-:W-:Y:S01]  /*6450*/  FMUL R80, R80, R104 ;  /* 0x0000006850507220 */ /* 0x000fe20000400000 */
[----:B------:R-:W-:Y:S01]  /*6460*/  F2FP.BF16.F32.PACK_AB R100, RZ, R100 ;  /* 0x00000064ff64723e */ /* 0x000fe200000010ff */
[----:B------:R-:W-:Y:S01]  /*6470*/  @P1 STG.E.U16 desc[UR50][R2.64+0x20], R98 ;  /* 0x0000206202001986 */ /* 0x000fe2000c101532 */
[----:B------:R-:W-:Y:S01]  /*6480*/  ISETP.GT.AND P1, PT, R4, 0x8, P3 ;  /* 0x000000080400780c */ /* 0x000fe20001f24270 */
[-C--:B------:R-:W-:Y:S01]  /*6490*/  FMUL R81, R81, R104.reuse ;  /* 0x0000006851517220 */ /* 0x080fe20000400000 */
[----:B------:R-:W-:Y:S01]  /*64a0*/  F2FP.BF16.F32.PACK_AB R101, RZ, R101 ;  /* 0x00000065ff65723e */ /* 0x000fe200000010ff */
[----:B------:R-:W-:Y:S01]  /*64b0*/  @P2 STG.E.U16 desc[UR50][R2.64+0x22], R99 ;  /* 0x0000226302002986 */ /* 0x000fe2000c101532 */
[----:B------:R-:W-:Y:S01]  /*64c0*/  ISETP.GT.AND P3, PT, R0, 0x20, PT ;  /* 0x000000200000780c */ /* 0x000fe20003f64270 */
[-C--:B------:R-:W-:Y:S01]  /*64d0*/  FMUL R82, R82, R104.reuse ;  /* 0x0000006852527220 */ /* 0x080fe20000400000 */
[----:B------:R-:W-:Y:S01]  /*64e0*/  ISETP.GT.AND P2, PT, R4, 0x8, P0 ;  /* 0x000000080400780c */ /* 0x000fe20000744270 */
[----:B------:R-:W-:Y:S01]  /*64f0*/  @P4 STG.E.U16 desc[UR50][R6.64+0x30], R100 ;  /* 0x0000306406004986 */ /* 0x000fe2000c101532 */
[----:B------:R-:W-:Y:S01]  /*6500*/  ISETP.GT.AND P0, PT, R0, 0x21, PT ;  /* 0x000000210000780c */ /* 0x000fe20003f04270 */
[-C--:B------:R-:W-:Y:S01]  /*6510*/  FMUL R83, R83, R104.reuse ;  /* 0x0000006853537220 */ /* 0x080fe20000400000 */
[C---:B------:R-:W-:Y:S01]  /*6520*/  ISETP.GT.AND P4, PT, R4.reuse, RZ, P3 ;  /* 0x000000ff0400720c */ /* 0x040fe20001f84270 */
[----:B------:R-:W-:Y:S01]  /*6530*/  @P5 STG.E.U16 desc[UR50][R6.64+0x32], R101 ;  /* 0x0000326506005986 */ /* 0x000fe2000c101532 */
        /* <DEDUP_REMOVED lines=169> */
[----:B------:R-:W-:Y:S01]  /*6fd0*/  FMUL R39, R39, R104 ;  /* 0x0000006827277220 */ /* 0x000fe20000400000 */
[----:B------:R-:W-:Y:S01]  /*6fe0*/  F2FP.BF16.F32.PACK_AB R41, RZ, R41 ;  /* 0x00000029ff29723e */ /* 0x000fe200000010ff */
[----:B------:R-:W-:Y:S01]  /*6ff0*/  @P2 STG.E.U16 desc[UR50][R2.64+0xb2], R71 ;  /* 0x0000b24702002986 */ /* 0x000fe2000c101532 */
[----:B------:R-:W-:-:S02]  /*7000*/  ISETP.GT.AND P3, PT, R0, 0x68, PT ;  /* 0x000000680000780c */ /* 0x000fc40003f64270 */
[----:B------:R-:W-:Y:S01]  /*7010*/  ISETP.GT.AND P2, PT, R4, 0x8, P0 ;  /* 0x000000080400780c */ /* 0x000fe20000744270 */
[----:B------:R-:W-:Y:S01]  /*7020*/  @P4 STG.E.U16 desc[UR50][R6.64+0xc0], R40 ;  /* 0x0000c02806004986 */ /* 0x000fe2000c101532 */
[----:B------:R-:W-:Y:S02]  /*7030*/  ISETP.GT.AND P0, PT, R0, 0x69, PT ;  /* 0x000000690000780c */ /* 0x000fe40003f04270 */
[C---:B------:R-:W-:Y:S01]  /*7040*/  ISETP.GT.AND P4, PT, R4.reuse, RZ, P3 ;  /* 0x000000ff0400720c */ /* 0x040fe20001f84270 */
[----:B------:R-:W-:Y:S01]  /*7050*/  @P5 STG.E.U16 desc[UR50][R6.64+0xc2], R41 ;  /* 0x0000c22906005986 */ /* 0x000fe2000c101532 */
[----:B------:R-:W-:Y:S02]  /*7060*/  ISETP.GT.AND P5, PT, R4, RZ, P0 ;  /* 0x000000ff0400720c */ /* 0x000fe400007a4270 */
[----:B------:R-:W-:Y:S02]  /*7070*/  F2FP.BF16.F32.PACK_AB R42, RZ, R42 ;  /* 0x0000002aff2a723e */ /* 0x000fe400000010ff */
[----:B------:R-:W-:-:S02]  /*7080*/  F2FP.BF16.F32.PACK_AB R43, RZ, R43 ;  /* 0x0000002bff2b723e */ /* 0x000fc400000010ff */
[----:B------:R-:W-:Y:S01]  /*7090*/  F2FP.BF16.F32.PACK_AB R44, RZ, R44 ;  /* 0x0000002cff2c723e */ /* 0x000fe200000010ff */
[----:B------:R-:W-:Y:S01]  /*70a0*/  @P1 STG.E.U16 desc[UR50][R2.64+0xc0], R42 ;  /* 0x0000c02a02001986 */ /* 0x000fe2000c101532 */
[----:B------:R-:W-:Y:S02]  /*70b0*/  ISETP.GT.AND P1, PT, R4, 0x8, P3 ;  /* 0x000000080400780c */ /* 0x000fe40001f24270 */
[----:B------:R-:W-:Y:S01]  /*70c0*/  F2FP.BF16.F32.PACK_AB R45, RZ, R45 ;  /* 0x0000002dff2d723e */ /* 0x000fe200000010ff */
[----:B------:R-:W-:Y:S01]  /*70d0*/  @P2 STG.E.U16 desc[UR50][R2.64+0xc2], R43 ;  /* 0x0000c22b02002986 */ /* 0x000fe2000c101532 */
[----:B------:R-:W-:Y:S02]  /*70e0*/  ISETP.GT.AND P3, PT, R0, 0x70, PT ;  /* 0x000000700000780c */ /* 0x000fe40003f64270 */
[----:B------:R-:W-:Y:S01]  /*70f0*/  ISETP.GT.AND P2, PT, R4, 0x8, P0 ;  /* 0x000000080400780c */ /* 0x000fe20000744270 */
[----:B------:R-:W-:Y:S01]  /*7100*/  @P4 STG.E.U16 desc[UR50][R6.64+0xd0], R44 ;  /* 0x0000d02c06004986 */ /* 0x000fe2000c101532 */
[----:B------:R-:W-:-:S02]  /*7110*/  ISETP.GT.AND P0, PT, R0, 0x71, PT ;  /* 0x000000710000780c */ /* 0x000fc40003f04270 */
[C---:B------:R-:W-:Y:S01]  /*7120*/  ISETP.GT.AND P4, PT, R4.reuse, RZ, P3 ;  /* 0x000000ff0400720c */ /* 0x040fe20001f84270 */
[----:B------:R-:W-:Y:S01]  /*7130*/  @P5 STG.E.U16 desc[UR50][R6.64+0xd2], R45 ;  /* 0x0000d22d06005986 */ /* 0x000fe2000c101532 */
[C---:B------:R-:W-:Y:S02]  /*7140*/  ISETP.GT.AND P5, PT, R4.reuse, RZ, P0 ;  /* 0x000000ff0400720c */ /* 0x040fe400007a4270 */
[----:B------:R-:W-:Y:S02]  /*7150*/  F2FP.BF16.F32.PACK_AB R46, RZ, R46 ;  /* 0x0000002eff2e723e */ /* 0x000fe400000010ff */
[----:B------:R-:W-:Y:S02]  /*7160*/  F2FP.BF16.F32.PACK_AB R47, RZ, R47 ;  /* 0x0000002fff2f723e */ /* 0x000fe400000010ff */
[----:B------:R-:W-:Y:S01]  /*7170*/  F2FP.BF16.F32.PACK_AB R48, RZ, R48 ;  /* 0x00000030ff30723e */ /* 0x000fe200000010ff */
[----:B------:R-:W-:Y:S01]  /*7180*/  @P1 STG.E.U16 desc[UR50][R2.64+0xd0], R46 ;  /* 0x0000d02e02001986 */ /* 0x000fe2000c101532 */
[----:B------:R-:W-:-:S02]  /*7190*/  ISETP.GT.AND P1, PT, R4, 0x8, P3 ;  /* 0x000000080400780c */ /* 0x000fc40001f24270 */
[----:B------:R-:W-:Y:S01]  /*71a0*/  F2FP.BF16.F32.PACK_AB R49, RZ, R49 ;  /* 0x00000031ff31723e */ /* 0x000fe200000010ff */
[----:B------:R-:W-:Y:S01]  /*71b0*/  @P2 STG.E.U16 desc[UR50][R2.64+0xd2], R47 ;  /* 0x0000d22f02002986 */ /* 0x000fe2000c101532 */
[----:B------:R-:W-:Y:S02]  /*71c0*/  ISETP.GT.AND P2, PT, R0, 0x78, PT ;  /* 0x000000780000780c */ /* 0x000fe40003f44270 */
[----:B------:R-:W-:Y:S01]  /*71d0*/  ISETP.GT.AND P0, PT, R4, 0x8, P0 ;  /* 0x000000080400780c */ /* 0x000fe20000704270 */
[----:B------:R-:W-:Y:S01]  /*71e0*/  @P4 STG.E.U16 desc[UR50][R6.64+0xe0], R48 ;  /* 0x0000e03006004986 */ /* 0x000fe2000c101532 */
[----:B------:R-:W-:Y:S02]  /*71f0*/  ISETP.GT.AND P3, PT, R0, 0x79, PT ;  /* 0x000000790000780c */ /* 0x000fe40003f64270 */
[C---:B------:R-:W-:Y:S01]  /*7200*/  ISETP.GT.AND P4, PT, R4.reuse, RZ, P2 ;  /* 0x000000ff0400720c */ /* 0x040fe20001784270 */
[----:B------:R-:W-:Y:S01]  /*7210*/  @P5 STG.E.U16 desc[UR50][R6.64+0xe2], R49 ;  /* 0x0000e23106005986 */ /* 0x000fe2000c101532 */
[----:B------:R-:W-:-:S02]  /*7220*/  ISETP.GT.AND P5, PT, R4, RZ, P3 ;  /* 0x000000ff0400720c */ /* 0x000fc40001fa4270 */
[----:B------:R-:W-:Y:S02]  /*7230*/  F2FP.BF16.F32.PACK_AB R50, RZ, R50 ;  /* 0x00000032ff32723e */ /* 0x000fe400000010ff */
[----:B------:R-:W-:Y:S02]  /*7240*/  F2FP.BF16.F32.PACK_AB R51, RZ, R51 ;  /* 0x00000033ff33723e */ /* 0x000fe400000010ff */
[----:B------:R-:W-:Y:S01]  /*7250*/  F2FP.BF16.F32.PACK_AB R52, RZ, R52 ;  /* 0x00000034ff34723e */ /* 0x000fe200000010ff */
[----:B------:R-:W-:Y:S01]  /*7260*/  @P1 STG.E.U16 desc[UR50][R2.64+0xe0], R50 ;  /* 0x0000e03202001986 */ /* 0x000fe2000c101532 */
[C---:B------:R-:W-:Y:S02]  /*7270*/  ISETP.GT.AND P1, PT, R4.reuse, 0x8, P2 ;  /* 0x000000080400780c */ /* 0x040fe40001724270 */
[----:B------:R-:W-:Y:S01]  /*7280*/  F2FP.BF16.F32.PACK_AB R53, RZ, R53 ;  /* 0x00000035ff35723e */ /* 0x000fe200000010ff */
[----:B------:R-:W-:Y:S01]  /*7290*/  @P0 STG.E.U16 desc[UR50][R2.64+0xe2], R51 ;  /* 0x0000e23302000986 */ /* 0x000fe2000c101532 */
[----:B------:R-:W-:-:S02]  /*72a0*/  ISETP.GT.AND P2, PT, R4, 0x8, P3 ;  /* 0x000000080400780c */ /* 0x000fc40001f44270 */
[C---:B------:R-:W-:Y:S01]  /*72b0*/  ISETP.GT.AND P3, PT, R0.reuse, 0x80, PT ;  /* 0x000000800000780c */ /* 0x040fe20003f64270 */
        /* <DEDUP_REMOVED lines=9> */
[----:B------:R-:W-:Y:S02]  /*7350*/  F2FP.BF16.F32.PACK_AB R25, RZ, R25 ;  /* 0x00000019ff19723e */ /* 0x000fe400000010ff */
[C---:B------:R-:W-:Y:S01]  /*7360*/  ISETP.GT.AND P1, PT, R4.reuse, 0x8, P3 ;  /* 0x000000080400780c */ /* 0x040fe20001f24270 */
[----:B------:R-:W-:Y:S01]  /*7370*/  @P2 STG.E.U16 desc[UR50][R2.64+0xf2], R55 ;  /* 0x0000f23702002986 */ /* 0x000fe2000c101532 */
[----:B------:R-:W-:Y:S02]  /*7380*/  ISETP.GT.AND P0, PT, R4, 0x8, P0 ;  /* 0x000000080400780c */ /* 0x000fe40000704270 */
[----:B------:R-:W-:Y:S01]  /*7390*/  F2FP.BF16.F32.PACK_AB R26, RZ, R26 ;  /* 0x0000001aff1a723e */ /* 0x000fe200000010ff */
[----:B------:R-:W-:Y:S01]  /*73a0*/  @P4 STG.E.U16 desc[UR50][R6.64+0x100], R24 ;  /* 0x0001001806004986 */ /* 0x000fe2000c101532 */
[----:B------:R-:W-:-:S02]  /*73b0*/  ISETP.GT.AND P4, PT, R0, 0x88, PT ;  /* 0x000000880000780c */ /* 0x000fc40003f84270 */
[----:B------:R-:W-:Y:S01]  /*73c0*/  F2FP.BF16.F32.PACK_AB R27, RZ, R27 ;  /* 0x0000001bff1b723e */ /* 0x000fe200000010ff */
[----:B------:R-:W-:Y:S01]  /*73d0*/  @P5 STG.E.U16 desc[UR50][R6.64+0x102], R25 ;  /* 0x0001021906005986 */ /* 0x000fe2000c101532 */
[----:B------:R-:W-:Y:S02]  /*73e0*/  ISETP.GT.AND P5, PT, R0, 0x89, PT ;  /* 0x000000890000780c */ /* 0x000fe40003fa4270 */
[C---:B------:R-:W-:Y:S01]  /*73f0*/  ISETP.GT.AND P2, PT, R4.reuse, RZ, P4 ;  /* 0x000000ff0400720c */ /* 0x040fe20002744270 */
[----:B------:R-:W-:Y:S01]  /*7400*/  @P1 STG.E.U16 desc[UR50][R2.64+0x100], R26 ;  /* 0x0001001a02001986 */ /* 0x000fe2000c101532 */
[----:B------:R-:W-:Y:S02]  /*7410*/  ISETP.GT.AND P6, PT, R4, RZ, P5 ;  /* 0x000000ff0400720c */ /* 0x000fe40002fc4270 */
[----:B------:R-:W-:Y:S01]  /*7420*/  F2FP.BF16.F32.PACK_AB R28, RZ, R28 ;  /* 0x0000001cff1c723e */ /* 0x000fe200000010ff */
[----:B------:R-:W-:Y:S01]  /*7430*/  @P0 STG.E.U16 desc[UR50][R2.64+0x102], R27 ;  /* 0x0001021b02000986 */ /* 0x000fe2000c101532 */
[----:B------:R-:W-:-:S02]  /*7440*/  F2FP.BF16.F32.PACK_AB R29, RZ, R29 ;  /* 0x0000001dff1d723e */ /* 0x000fc400000010ff */
[----:B------:R-:W-:Y:S02]  /*7450*/  ISETP.GT.AND P4, PT, R4, 0x8, P4 ;  /* 0x000000080400780c */ /* 0x000fe40002784270 */
[C---:B------:R-:W-:Y:S02]  /*7460*/  ISETP.GT.AND P3, PT, R0.reuse, 0x90, PT ;  /* 0x000000900000780c */ /* 0x040fe40003f64270 */
[----:B------:R-:W-:Y:S01]  /*7470*/  F2FP.BF16.F32.PACK_AB R30, RZ, R30 ;  /* 0x0000001eff1e723e */ /* 0x000fe200000010ff */
[----:B------:R-:W-:Y:S01]  /*7480*/  @P2 STG.E.U16 desc[UR50][R6.64+0x110], R28 ;  /* 0x0001101c06002986 */ /* 0x000fe2000c101532 */
[----:B------:R-:W-:Y:S02]  /*7490*/  ISETP.GT.AND P2, PT, R0, 0x91, PT ;  /* 0x000000910000780c */ /* 0x000fe40003f44270 */
[----:B------:R-:W-:Y:S01]  /*74a0*/  F2FP.BF16.F32.PACK_AB R31, RZ, R31 ;  /* 0x0000001fff1f723e */ /* 0x000fe200000010ff */
[----:B------:R-:W-:Y:S01]  /*74b0*/  @P6 STG.E.U16 desc[UR50][R6.64+0x112], R29 ;  /* 0x0001121d06006986 */ /* 0x000fe2000c101532 */
[----:B------:R-:W-:-:S02]  /*74c0*/  ISETP.GT.AND P6, PT, R4, 0x8, P5 ;  /* 0x000000080400780c */ /* 0x000fc40002fc4270 */
[C---:B------:R-:W-:Y:S01]  /*74d0*/  ISETP.GT.AND P5, PT, R4.reuse, RZ, P3 ;  /* 0x000000ff0400720c */ /* 0x040fe20001fa4270 */
[----:B------:R-:W-:Y:S01]  /*74e0*/  @P4 STG.E.U16 desc[UR50][R2.64+0x110], R30 ;  /* 0x0001101e02004986 */ /* 0x000fe2000c101532 */
[----:B------:R-:W-:Y:S02]  /*74f0*/  ISETP.GT.AND P4, PT, R4, RZ, P2 ;  /* 0x000000ff0400720c */ /* 0x000fe40001784270 */
[C---:B------:R-:W-:Y:S02]  /*7500*/  ISETP.GT.AND P1, PT, R0.reuse, 0x98, PT ;  /* 0x000000980000780c */ /* 0x040fe40003f24270 */
[----:B------:R-:W-:Y:S02]  /*7510*/  F2FP.BF16.F32.PACK_AB R32, RZ, R32 ;  /* 0x00000020ff20723e */ /* 0x000fe400000010ff */
[----:B------:R-:W-:Y:S02]  /*7520*/  ISETP.GT.AND P0, PT, R0, 0x99, PT ;  /* 0x000000990000780c */ /* 0x000fe40003f04270 */
[C---:B------:R-:W-:Y:S01]  /*7530*/  ISETP.GT.AND P3, PT, R4.reuse, 0x8, P3 ;  /* 0x000000080400780c */ /* 0x040fe20001f64270 */
[----:B------:R-:W-:Y:S01]  /*7540*/  @P6 STG.E.U16 desc[UR50][R2.64+0x112], R31 ;  /* 0x0001121f02006986 */ /* 0x000fe2000c101532 */
[----:B------:R-:W-:-:S02]  /*7550*/  ISETP.GT.AND P6, PT, R4, RZ, P1 ;  /* 0x000000ff0400720c */ /* 0x000fc40000fc4270 */
[C---:B------:R-:W-:Y:S01]  /*7560*/  ISETP.GT.AND P2, PT, R4.reuse, 0x8, P2 ;  /* 0x000000080400780c */ /* 0x040fe20001744270 */
[----:B------:R-:W-:Y:S01]  /*7570*/  @P5 STG.E.U16 desc[UR50][R6.64+0x120], R32 ;  /* 0x0001202006005986 */ /* 0x000fe2000c101532 */
[C---:B------:R-:W-:Y:S01]  /*7580*/  ISETP.GT.AND P5, PT, R4.reuse, RZ, P0 ;  /* 0x000000ff0400720c */ /* 0x040fe200007a4270 */
[----:B------:R-:W-:Y:S01]  /*7590*/  @P4 IMAD.MOV.U32 R5, RZ, RZ, R7 ;  /* 0x000000ffff054224 */ /* 0x000fe200078e0007 */
[C---:B------:R-:W-:Y:S02]  /*75a0*/  ISETP.GT.AND P1, PT, R4.reuse, 0x8, P1 ;  /* 0x000000080400780c */ /* 0x040fe40000f24270 */
[----:B------:R-:W-:Y:S01]  /*75b0*/  ISETP.GT.AND P0, PT, R4, 0x8, P0 ;  /* 0x000000080400780c */ /* 0x000fe20000704270 */
[----:B------:R-:W-:Y:S01]  /*75c0*/  @P4 IMAD.MOV.U32 R4, RZ, RZ, R6 ;  /* 0x000000ffff044224 */ /* 0x000fe200078e0006 */
[----:B------:R-:W-:Y:S02]  /*75d0*/  F2FP.BF16.F32.PACK_AB R33, RZ, R33 ;  /* 0x00000021ff21723e */ /* 0x000fe400000010ff */
[----:B------:R-:W-:-:S02]  /*75e0*/  F2FP.BF16.F32.PACK_AB R34, RZ, R34 ;  /* 0x00000022ff22723e */ /* 0x000fc400000010ff */
[----:B------:R-:W-:Y:S01]  /*75f0*/  F2FP.BF16.F32.PACK_AB R35, RZ, R35 ;  /* 0x00000023ff23723e */ /* 0x000fe200000010ff */
[----:B------:R0:W-:Y:S01]  /*7600*/  @P4 STG.E.U16 desc[UR50][R4.64+0x122], R33 ;  /* 0x0001222104004986 */ /* 0x0001e2000c101532 */
[----:B------:R-:W-:Y:S02]  /*7610*/  F2FP.BF16.F32.PACK_AB R36, RZ, R36 ;  /* 0x00000024ff24723e */ /* 0x000fe400000010ff */
[----:B------:R-:W-:Y:S01]  /*7620*/  F2FP.BF16.F32.PACK_AB R37, RZ, R37 ;  /* 0x00000025ff25723e */ /* 0x000fe200000010ff */
[----:B------:R-:W-:Y:S01]  /*7630*/  @P3 STG.E.U16 desc[UR50][R2.64+0x120], R34 ;  /* 0x0001202202003986 */ /* 0x000fe2000c101532 */
[----:B------:R-:W-:Y:S02]  /*7640*/  F2FP.BF16.F32.PACK_AB R38, RZ, R38 ;  /* 0x00000026ff26723e */ /* 0x000fe400000010ff */
[----:B------:R-:W-:Y:S01]  /*7650*/  F2FP.BF16.F32.PACK_AB R39, RZ, R39 ;  /* 0x00000027ff27723e */ /* 0x000fe200000010ff */
[----:B------:R-:W-:Y:S01]  /*7660*/  @P2 STG.E.U16 desc[UR50][R2.64+0x122], R35 ;  /* 0x0001222302002986 */ /* 0x000fe2000c101532 */
[----:B0-----:R-:W-:-:S02]  /*7670*/  @P6 IMAD.MOV.U32 R4, RZ, RZ, R6 ;  /* 0x000000ffff046224 */ /* 0x001fc400078e0006 */
[----:B------:R-:W-:-:S05]  /*7680*/  @P6 IMAD.MOV.U32 R5, RZ, RZ, R7 ;  /* 0x000000ffff056224 */ /* 0x000fca00078e0007 */
[----:B------:R0:W-:Y:S04]  /*7690*/  @P6 STG.E.U16 desc[UR50][R4.64+0x130], R36 ;  /* 0x0001302404006986 */ /* 0x0001e8000c101532 */
[----:B------:R1:W-:Y:S04]  /*76a0*/  @P5 STG.E.U16 desc[UR50][R6.64+0x132], R37 ;  /* 0x0001322506005986 */ /* 0x0003e8000c101532 */
[----:B------:R1:W-:Y:S01]  /*76b0*/  @P1 STG.E.U16 desc[UR50][R2.64+0x130], R38 ;  /* 0x0001302602001986 */ /* 0x0003e2000c101532 */
[----:B0-----:R-:W-:Y:S02]  /*76c0*/  @P0 IMAD.MOV.U32 R4, RZ, RZ, R2 ;  /* 0x000000ffff040224 */ /* 0x001fe400078e0002 */
[----:B------:R-:W-:-:S05]  /*76d0*/  @P0 IMAD.MOV.U32 R5, RZ, RZ, R3 ;  /* 0x000000ffff050224 */ /* 0x000fca00078e0003 */
[----:B------:R1:W-:Y:S02]  /*76e0*/  @P0 STG.E.U16 desc[UR50][R4.64+0x132], R39 ;  /* 0x0001322704000986 */ /* 0x0003e4000c101532 */
.L_x_194:
[----:B------:R-:W-:Y:S05]  /*76f0*/  BSYNC B0 ;  /* 0x0000000000007941 */ /* 0x000fea0003800000 */
.L_x_36:
[----:B-123--:R-:W-:Y:S01]  /*7700*/  IMAD.U32 R2, RZ, RZ, UR36 ;  /* 0x00000024ff027e24 */ /* 0x00efe2000f8e00ff */
[----:B------:R-:W-:Y:S01]  /*7710*/  ULDC.64 UR4, c[0x0][0x650] ;  /* 0x0001940000047ab9 */ /* 0x000fe20000000a00 */
[----:B------:R-:W-:Y:S01]  /*7720*/  IMAD.U32 R0, RZ, RZ, UR40 ;  /* 0x00000028ff007e24 */ /* 0x000fe2000f8e00ff */
[----:B------:R1:W-:Y:S01]  /*7730*/  SYNCS.ARRIVE.TRANS64.A1T0 RZ, [R112+UR47], RZ ;  /* 0x000000ff70ff79a7 */ /* 0x0003e2000810002f */
[----:B------:R-:W-:Y:S01]  /*7740*/  IMAD.U32 R3, RZ, RZ, UR37 ;  /* 0x00000025ff037e24 */ /* 0x000fe2000f8e00ff */
[C---:B------:R-:W-:Y:S01]  /*7750*/  LEA R16, P0, R2.reuse, R16, 0x1 ;  /* 0x0000001002107211 */ /* 0x040fe200078008ff */
[----:B----45:R-:W-:Y:S02]  /*7760*/  IMAD.MOV.U32 R18, RZ, RZ, -0x1 ;  /* 0xffffffffff127424 */ /* 0x030fe400078e00ff */
[----:B------:R-:W-:Y:S01]  /*7770*/  IMAD.MOV.U32 R19, RZ, RZ, -0x1 ;  /* 0xffffffffff137424 */ /* 0x000fe200078e00ff */
[----:B------:R-:W-:Y:S01]  /*7780*/  LEA.HI.X R17, R2, R17, R0, 0x1, P0 ;  /* 0x0000001102117211 */ /* 0x000fe200000f0c00 */
[----:B------:R-:W-:Y:S01]  /*7790*/  IMAD.MOV.U32 R2, RZ, RZ, -0x1 ;  /* 0xffffffffff027424 */ /* 0x000fe200078e00ff */
[----:B------:R-:W-:-:S02]  /*77a0*/  ISETP.GE.U32.AND P0, PT, R16, UR4, PT ;  /* 0x0000000410007c0c */ /* 0x000fc4000bf06070 */
[----:B------:R-:W-:Y:S02]  /*77b0*/  PRMT R0, RZ, 0x7610, R0 ;  /* 0x00007610ff007816 */ /* 0x000fe40000000000 */
[----:B------:R-:W-:-:S13]  /*77c0*/  ISETP.GE.U32.AND.EX P0, PT, R17, UR5, PT, P0 ;  /* 0x0000000511007c0c */ /* 0x000fda000bf06100 */
[----:B-1----:R-:W-:Y:S05]  /*77d0*/  @P0 BRA `(.L_x_195) ;  /* 0x00000004008c0947 */ /* 0x002fea0003800000 */
[----:B------:R-:W1:Y:S01]  /*77e0*/  S2UR UR7, SR_CTAID.X ;  /* 0x00000000000779c3 */ /* 0x000e620000002500 */
[----:B------:R-:W-:Y:S01]  /*77f0*/  ULDC.64 UR4, c[0x0][0x628] ;  /* 0x00018a0000047ab9 */ /* 0x000fe20000000a00 */
[----:B------:R-:W-:Y:S01]  /*7800*/  ULDC UR6, c[0x0][0x150] ;  /* 0x0000540000067ab9 */ /* 0x000fe20000000800 */
[----:B------:R-:W-:Y:S01]  /*7810*/  ISETP.NE.U32.AND P0, PT, RZ, UR4, PT ;  /* 0x00000004ff007c0c */ /* 0x000fe2000bf05070 */
[----:B------:R-:W-:Y:S01]  /*7820*/  ULDC UR15, c[0x0][0x630] ;  /* 0x00018c00000f7ab9 */ /* 0x000fe20000000800 */
[C---:B------:R-:W-:Y:S01]  /*7830*/  R2UR UR16, R16.reuse ;  /* 0x00000000101072ca */ /* 0x040fe200000e0000 */
[----:B------:R-:W-:Y:S01]  /*7840*/  ULDC UR18, c[0x0][0x154] ;  /* 0x0000550000127ab9 */ /* 0x000fe20000000800 */
[----:B------:R-:W-:Y:S01]  /*7850*/  ISETP.NE.AND.EX P0, PT, RZ, UR5, PT, P0 ;  /* 0x00000005ff007c0c */ /* 0x000fe2000bf05300 */
[----:B------:R-:W2:Y:S01]  /*7860*/  S2UR UR19, SR_CTAID.Y ;  /* 0x00000000001379c3 */ /* 0x000ea20000002600 */
[----:B------:R-:W-:Y:S02]  /*7870*/  R2UR UR17, R17 ;  /* 0x00000000111172ca */ /* 0x000fe400000e0000 */
[----:B------:R-:W-:-:S02]  /*7880*/  R2UR UR12, R16 ;  /* 0x00000000100c72ca */ /* 0x000fc400000e0000 */
[----:B------:R-:W-:Y:S02]  /*7890*/  R2UR UR13, R17 ;  /* 0x00000000110d72ca */ /* 0x000fe400000e0000 */
[----:B-1----:R-:W-:-:S05]  /*78a0*/  I2FP.F32.U32 R0, UR7 ;  /* 0x0000000700007c45 */ /* 0x002fca0008201000 */
[----:B------:R-:W-:-:S04]  /*78b0*/  FMUL R0, R0, UR6 ;  /* 0x0000000600007c20 */ /* 0x000fc80008400000 */
[----:B------:R1:W3:Y:S01]  /*78c0*/  F2I.U32.TRUNC.NTZ R2, R0 ;  /* 0x0000000000027305 */ /* 0x0002e2000020f000 */
[----:B--2---:R-:W-:Y:S05]  /*78d0*/  @!P0 BRA `(.L_x_196) ;  /* 0x0000000000308947 */ /* 0x004fea0003800000 */
        /* <DEDUP_REMOVED lines=12> */
.L_x_196:
[----:B------:R-:W-:Y:S01]  /*79a0*/  USHF.R.U64 UR6, UR12, UR15, UR13 ;  /* 0x0000000f0c067299 */ /* 0x000fe2000800120d */
[----:B-1----:R-:W-:Y:S01]  /*79b0*/  I2FP.F32.U32 R0, UR19 ;  /* 0x0000001300007c45 */ /* 0x002fe20008201000 */
[----:B------:R-:W-:Y:S01]  /*79c0*/  USHF.R.U32.HI UR4, URZ, UR15, UR13 ;  /* 0x0000000f3f047299 */ /* 0x000fe2000801160d */
[----:B---3--:R-:W-:Y:S01]  /*79d0*/  R2UR UR14, R2 ;  /* 0x00000000020e72ca */ /* 0x008fe200000e0000 */
[----:B------:R-:W-:Y:S02]  /*79e0*/  UIADD3 UR9, UP0, URZ, -UR6, URZ ;  /* 0x800000063f097290 */ /* 0x000fe4000ff1e03f */
[----:B------:R-:W-:Y:S01]  /*79f0*/  FMUL R0, R0, UR18 ;  /* 0x0000001200007c20 */ /* 0x000fe20008400000 */
[----:B------:R-:W-:Y:S01]  /*7a00*/  ULDC.64 UR12, c[0x0][0x620] ;  /* 0x00018800000c7ab9 */ /* 0x000fe20000000a00 */
[----:B------:R-:W-:Y:S01]  /*7a10*/  UIADD3.X UR4, URZ, ~UR4, URZ, UP0, !UPT ;  /* 0x800000043f047290 */ /* 0x000fe200087fe43f */
[----:B------:R-:W-:Y:S01]  /*7a20*/  UMOV UR10, UR16 ;  /* 0x00000010000a7c82 */ /* 0x000fe20008000000 */
[----:B------:R-:W-:-:S02]  /*7a30*/  UMOV UR11, UR17 ;  /* 0x00000011000b7c82 */ /* 0x000fc40008000000 */
[----:B------:R-:W1:Y:S01]  /*7a40*/  F2I.U32.TRUNC.NTZ R0, R0 ;  /* 0x0000000000007305 */ /* 0x000e62000020f000 */
[----:B------:R-:W-:Y:S02]  /*7a50*/  UIMAD UR4, UR4, UR12, URZ ;  /* 0x0000000c040472a4 */ /* 0x000fe4000f8e023f */
[----:B------:R-:W-:Y:S02]  /*7a60*/  UIMAD.WIDE.U32 UR10, UR9, UR12, UR10 ;  /* 0x0000000c090a72a5 */ /* 0x000fe4000f8e000a */
[----:B------:R-:W-:Y:S01]  /*7a70*/  UIMAD UR9, UR9, UR13, UR4 ;  /* 0x0000000d090972a4 */ /* 0x000fe2000f8e0204 */
[----:B------:R-:W-:Y:S01]  /*7a80*/  ULDC UR22, c[0x0][0x658] ;  /* 0x0001960000167ab9 */ /* 0x000fe20000000800 */
[----:B------:R-:W-:Y:S02]  /*7a90*/  UMOV UR12, 0xffffffff ;  /* 0xffffffff000c7882 */ /* 0x000fe40000000000 */
[----:B------:R-:W-:Y:S01]  /*7aa0*/  UIADD3 UR11, UR11, UR9, URZ ;  /* 0x000000090b0b7290 */ /* 0x000fe2000fffe03f */
[----:B------:R-:W-:Y:S01]  /*7ab0*/  ULDC UR13, c[0x0][0x618] ;  /* 0x00018600000d7ab9 */ /* 0x000fe20000000800 */
[----:B------:R-:W-:Y:S01]  /*7ac0*/  ULDC.64 UR4, c[0x0][0x640] ;  /* 0x0001900000047ab9 */ /* 0x000fe20000000a00 */
[----:B------:R-:W-:Y:S01]  /*7ad0*/  USHF.L.U32 UR18, UR12, UR22, URZ ;  /* 0x000000160c127299 */ /* 0x000fe2000800063f */
[----:B------:R-:W-:Y:S01]  /*7ae0*/  ISETP.NE.U32.AND P0, PT, RZ, UR4, PT ;  /* 0x00000004ff007c0c */ /* 0x000fe2000bf05070 */
[----:B------:R-:W-:Y:S01]  /*7af0*/  USHF.R.U64 UR12, UR10, UR13, UR11 ;  /* 0x0000000d0a0c7299 */ /* 0x000fe2000800120b */
[----:B-1----:R-:W-:Y:S01]  /*7b00*/  R2UR UR16, R0 ;  /* 0x00000000001072ca */ /* 0x002fe200000e0000 */
[----:B------:R-:W-:Y:S01]  /*7b10*/  USHF.R.U32.HI UR10, URZ, UR13, UR11 ;  /* 0x0000000d3f0a7299 */ /* 0x000fe2000801160b */
[----:B------:R-:W-:Y:S01]  /*7b20*/  ISETP.NE.AND.EX P0, PT, RZ, UR5, PT, P0 ;  /* 0x00000005ff007c0c */ /* 0x000fe2000bf05300 */
[----:B------:R-:W-:Y:S01]  /*7b30*/  ULDC UR17, c[0x0][0x608] ;  /* 0x0001820000117ab9 */ /* 0x000fe20000000800 */
[----:B------:R-:W-:-:S02]  /*7b40*/  ULOP3.LUT UR23, URZ, UR18, URZ, 0x33, !UPT ;  /* 0x000000123f177292 */ /* 0x000fc4000f8e333f */
[----:B------:R-:W-:Y:S02]  /*7b50*/  USHF.R.U64 UR18, UR12, UR17, UR10 ;  /* 0x000000110c127299 */ /* 0x000fe4000800120a */
[----:B------:R-:W-:Y:S01]  /*7b60*/  USHF.R.U32.HI UR10, URZ, UR17, UR10 ;  /* 0x000000113f0a7299 */ /* 0x000fe2000801160a */
[----:B------:R-:W-:Y:S01]  /*7b70*/  UMOV UR20, 0x1 ;  /* 0x0000000100147882 */ /* 0x000fe20000000000 */
[----:B------:R-:W-:Y:S02]  /*7b80*/  UIADD3 UR14, -UR14, URZ, URZ ;  /* 0x0000003f0e0e7290 */ /* 0x000fe4000fffe13f */
[----:B------:R-:W-:Y:S02]  /*7b90*/  USHF.L.U32 UR13, UR20, UR22, URZ ;  /* 0x00000016140d7299 */ /* 0x000fe4000800063f */
[----:B------:R-:W-:Y:S01]  /*7ba0*/  USHF.R.U64 UR20, UR18, UR22, UR10 ;  /* 0x0000001612147299 */ /* 0x000fe2000800120a */
[----:B------:R-:W-:Y:S01]  /*7bb0*/  ULDC UR15, c[0x0][0x144] ;  /* 0x00005100000f7ab9 */ /* 0x000fe20000000800 */
[----:B------:R-:W-:Y:S01]  /*7bc0*/  ULDC UR8, c[0x0][0x600] ;  /* 0x0001800000087ab9 */ /* 0x000fe20000000800 */
[----:B------:R-:W-:-:S02]  /*7bd0*/  UIADD3 UR21, -UR16, URZ, URZ ;  /* 0x0000003f10157290 */ /* 0x000fc4000fffe13f */
[----:B------:R-:W-:Y:S02]  /*7be0*/  USHF.R.U32.HI UR17, URZ, UR22, UR10 ;  /* 0x000000163f117299 */ /* 0x000fe4000801160a */
[----:B------:R-:W-:Y:S02]  /*7bf0*/  UIADD3 UR9, UR8, -0x1, URZ ;  /* 0xffffffff08097890 */ /* 0x000fe4000fffe03f */
[----:B------:R-:W-:Y:S01]  /*7c00*/  UIMAD UR22, UR15, UR14, UR7 ;  /* 0x0000000e0f1672a4 */ /* 0x000fe2000f8e0207 */
[----:B------:R-:W-:Y:S01]  /*7c10*/  ULDC UR26, c[0x0][0x148] ;  /* 0x00005200001a7ab9 */ /* 0x000fe20000000800 */
[----:B------:R-:W-:Y:S01]  /*7c20*/  ULDC UR24, c[0x0][0x648] ;  /* 0x0001920000187ab9 */ /* 0x000fe20000000800 */
[----:B------:R-:W-:Y:S01]  /*7c30*/  ULDC UR25, c[0x0][0x638] ;  /* 0x00018e0000197ab9 */ /* 0x000fe20000000800 */
        /* <DEDUP_REMOVED lines=12> */
.L_x_197:
[----:B------:R-:W-:Y:S01]  /*7d00*/  UISETP.NE.AND UP0, UPT, UR39, URZ, UPT ;  /* 0x0000003f2700728c */ /* 0x000fe2000bf05270 */
[----:B------:R-:W-:Y:S01]  /*7d10*/  IMAD.MOV.U32 R0, RZ, RZ, 0x1 ;  /* 0x00000001ff007424 */ /* 0x000fe200078e00ff */
[----:B------:R-:W-:Y:S01]  /*7d20*/  USHF.R.U64 UR4, UR16, UR24, UR17 ;  /* 0x0000001810047299 */ /* 0x000fe20008001211 */
[----:B------:R-:W-:Y:S01]  /*7d30*/  IMAD.U32 R19, RZ, RZ, UR6 ;  /* 0x00000006ff137e24 */ /* 0x000fe2000f8e00ff */
[----:B------:R-:W-:Y:S02]  /*7d40*/  ULOP3.LUT UR18, UR18, UR23, URZ, 0xc0, !UPT ;  /* 0x0000001712127292 */ /* 0x000fe4000f8ec03f */
[----:B------:R-:W-:Y:S02]  /*7d50*/  UIADD3 UR5, -UR4, URZ, URZ ;  /* 0x0000003f04057290 */ /* 0x000fe4000fffe13f */
[----:B------:R-:W-:Y:S02]  /*7d60*/  ULOP3.LUT UR9, UR12, UR9, URZ, 0xc0, !UPT ;  /* 0x000000090c097292 */ /* 0x000fe4000f8ec03f */
[----:B------:R-:W-:-:S02]  /*7d70*/  UIMAD UR4, UR13, UR4, UR18 ;  /* 0x000000040d0472a4 */ /* 0x000fc4000f8e0212 */
[----:B------:R-:W-:Y:S02]  /*7d80*/  @UP0 UIMAD UR22, UR26, UR21, UR19 ;  /* 0x000000151a1602a4 */ /* 0x000fe4000f8e0213 */
[----:B------:R-:W-:Y:S01]  /*7d90*/  UIMAD UR5, UR5, UR25, UR20 ;  /* 0x00000019050572a4 */ /* 0x000fe2000f8e0214 */
[----:B------:R-:W-:Y:S02]  /*7da0*/  ULDC UR7, c[0x0][0x610] ;  /* 0x0001840000077ab9 */ /* 0x000fe40000000800 */
[----:B------:R-:W-:Y:S02]  /*7db0*/  UIMAD UR4, UR4, UR7, UR22 ;  /* 0x00000007040472a4 */ /* 0x000fe4000f8e0216 */
[----:B------:R-:W-:-:S04]  /*7dc0*/  UIMAD UR5, UR5, UR8, UR9 ;  /* 0x00000008050572a4 */ /* 0x000fc8000f8e0209 */
[----:B------:R-:W-:Y:S02]  /*7dd0*/  USEL UR7, UR5, UR4, !UP0 ;  /* 0x0000000405077287 */ /* 0x000fe4000c000000 */
[----:B------:R-:W-:-:S04]  /*7de0*/  USEL UR4, UR4, UR5, !UP0 ;  /* 0x0000000504047287 */ /* 0x000fc8000c000000 */
[----:B------:R-:W-:Y:S02]  /*7df0*/  IMAD.U32 R2, RZ, RZ, UR7 ;  /* 0x00000007ff027e24 */ /* 0x000fe4000f8e00ff */
[----:B------:R-:W-:-:S07]  /*7e00*/  IMAD.U32 R18, RZ, RZ, UR4 ;  /* 0x00000004ff127e24 */ /* 0x000fce000f8e00ff */
.L_x_195:
[----:B------:R-:W-:Y:S02]  /*7e10*/  LOP3.LUT P0, RZ, R0, 0xff, RZ, 0xc0, !PT ;  /* 0x000000ff00ff7812 */ /* 0x000fe4000780c0ff */
[----:B------:R-:W-:-:S11]  /*7e20*/  LOP3.LUT R118, R118, 0x1, RZ, 0x3c, !PT ;  /* 0x0000000176767812 */ /* 0x000fd600078e3cff */
[----:B------:R-:W-:Y:S05]  /*7e30*/  @P0 BRA `(.L_x_198) ;  /* 0xffffff9c00400947 */ /* 0x000fea000383ffff */
[----:B------:R-:W-:Y:S05]  /*7e40*/  EXIT ;  /* 0x000000000000794d */ /* 0x000fea0003800000 */
.L_x_17:
[----:B------:R-:W-:-:S08]  /*7e50*/  ISETP.NE.AND P0, PT, RZ, UR6, PT ;  /* 0x00000006ff007c0c */ /* 0x000fd0000bf05270 */
[----:B------:R-:W0:-:S00]  /*7e60*/  USETMAXREG.DEALLOC.CTAPOOL 0x28 ;  /* 0x00000028000079c8 */ /* 0x000e0000080e0500 */
[----:B------:R-:W-:Y:S05]  /*7e70*/  @P0 EXIT ;  /* 0x000000000000094d */ /* 0x000fea0003800000 */
[----:B0-----:R-:W-:Y:S01]  /*7e80*/  LOP3.LUT P0, RZ, R0, 0xff, RZ, 0xc0, !PT ;  /* 0x000000ff00ff7812 */ /* 0x001fe2000780c0ff */
[----:B------:R-:W-:Y:S02]  /*7e90*/  IMAD.MOV.U32 R8, RZ, RZ, 0x1 ;  /* 0x00000001ff087424 */ /* 0x000fe400078e00ff */
[----:B------:R-:W-:-:S10]  /*7ea0*/  IMAD.MOV.U32 R0, RZ, RZ, RZ ;  /* 0x000000ffff007224 */ /* 0x000fd400078e00ff */
[----:B------:R-:W-:Y:S05]  /*7eb0*/  @!P0 BRA `(.L_x_199) ;  /* 0x0000000c002c8947 */ /* 0x000fea0003800000 */
[----:B------:R-:W0:Y:S01]  /*7ec0*/  S2R R11, SR_CgaCtaId ;  /* 0x00000000000b7919 */ /* 0x000e220000008800 */
[----:B------:R-:W-:Y:S01]  /*7ed0*/  LOP3.LUT P0, RZ, R3, 0x1f, RZ, 0xc0, !PT ;  /* 0x0000001f03ff7812 */ /* 0x000fe2000780c0ff */
[----:B------:R-:W-:Y:S01]  /*7ee0*/  ULDC UR5, c[0x0][0x658] ;  /* 0x0001960000057ab9 */ /* 0x000fe20000000800 */
[----:B------:R-:W-:Y:S01]  /*7ef0*/  UMOV UR6, 0xffffffff ;  /* 0xffffffff00067882 */ /* 0x000fe20000000000 */
[----:B------:R-:W-:Y:S01]  /*7f00*/  BSSY B0, `(.L_x_199) ;  /* 0x00000c6000007945 */ /* 0x000fe20003800000 */
[----:B------:R-:W-:Y:S01]  /*7f10*/  USHF.L.U32 UR6, UR6, UR5, URZ ;  /* 0x0000000506067299 */ /* 0x000fe2000800063f */
[C---:B------:R-:W-:Y:S01]  /*7f20*/  ISETP.NE.AND P3, PT, R4.reuse, RZ, PT ;  /* 0x000000ff0400720c */ /* 0x040fe20003f65270 */
[----:B------:R-:W-:Y:S01]  /*7f30*/  IMAD.MOV.U32 R9, RZ, RZ, 0x1 ;  /* 0x00000001ff097424 */ /* 0x000fe200078e00ff */
[----:B------:R-:W-:Y:S01]  /*7f40*/  ISETP.NE.OR P0, PT, R4, RZ, !P0 ;  /* 0x000000ff0400720c */ /* 0x000fe20004705670 */
[----:B------:R-:W-:Y:S01]  /*7f50*/  IMAD.MOV.U32 R8, RZ, RZ, 0x1 ;  /* 0x00000001ff087424 */ /* 0x000fe200078e00ff */
[----:B------:R-:W-:Y:S01]  /*7f60*/  ULDC UR4, c[0x0][0x600] ;  /* 0x0001800000047ab9 */ /* 0x000fe20000000800 */
[----:B------:R-:W-:Y:S01]  /*7f70*/  IMAD.MOV.U32 R0, RZ, RZ, RZ ;  /* 0x000000ffff007224 */ /* 0x000fe200078e00ff */
[----:B------:R-:W-:Y:S01]  /*7f80*/  UMOV UR7, 0x1 ;  /* 0x0000000100077882 */ /* 0x000fe20000000000 */
[----:B------:R-:W-:-:S02]  /*7f90*/  UIADD3 UR19, UR38, 0x1, URZ ;  /* 0x0000000126137890 */ /* 0x000fc4000fffe03f */
[----:B------:R-:W-:Y:S02]  /*7fa0*/  ULOP3.LUT UR22, UR41, 0x2, URZ, 0xfc, !UPT ;  /* 0x0000000229167892 */ /* 0x000fe4000f8efc3f */
[----:B------:R-:W-:Y:S02]  /*7fb0*/  UIADD3 UR4, UR4, -0x1, URZ ;  /* 0xffffffff04047890 */ /* 0x000fe4000fffe03f */
[----:B------:R-:W-:Y:S02]  /*7fc0*/  USHF.L.U32 UR5, UR7, UR5, URZ ;  /* 0x0000000507057299 */ /* 0x000fe4000800063f */
[----:B------:R-:W-:Y:S01]  /*7fd0*/  ULOP3.LUT UR6, URZ, UR6, URZ, 0x33, !UPT ;  /* 0x000000063f067292 */ /* 0x000fe2000f8e333f */
[----:B------:R-:W-:Y:S01]  /*7fe0*/  ULDC.64 UR20, c[0x0][0x198] ;  /* 0x0000660000147ab9 */ /* 0x000fe20000000a00 */
[----:B0-----:R-:W-:-:S10]  /*7ff0*/  LOP3.LUT R11, R11, 0x1, RZ, 0xc0, !PT ;  /* 0x000000010b0b7812 */ /* 0x001fd400078ec0ff */
.L_x_211:
[----:B------:R-:W-:-:S03]  /*8000*/  UMOV UR7, 0xffffffff ;  /* 0xffffffff00077882 */ /* 0x000fc60000000000 */
[----:B------:R-:W-:Y:S05]  /*8010*/  BRA.DIV UR7, `(.L_x_200) ;  /* 0x0000001e07dc7947 */ /* 0x000fea000b800000 */
[----:B------:R-:W-:-:S13]  /*8020*/  ELECT P6, URZ, PT ;  /* 0x00000000003f782f */ /* 0x000fda00038c0000 */
.L_x_252:
[----:B------:R-:W0:Y:S01]  /*8030*/  LDC R3, c[0x0][0x28c] ;  /* 0x0000a300ff037b82 */ /* 0x000e220000000800 */
[----:B------:R-:W-:Y:S01]  /*8040*/  BSSY B1, `(.L_x_201) ;  /* 0x000003c000017945 */ /* 0x000fe20003800000 */
[----:B0-----:R-:W-:-:S13]  /*8050*/  ISETP.LT.OR P6, PT, R3, 0x1, !P6 ;  /* 0x000000010300780c */ /* 0x001fda00077c1670 */
[----:B------:R-:W-:Y:S05]  /*8060*/  @P6 BRA `(.L_x_202) ;  /* 0x0000000000e46947 */ /* 0x000fea0003800000 */
[----:B------:R-:W-:Y:S02]  /*8070*/  IMAD R3, R2, 0x2, R11 ;  /* 0x0000000202037824 */ /* 0x000fe400078e020b */
[----:B------:R-:W-:Y:S02]  /*8080*/  IMAD.SHL.U32 R18, R18, 0x40, RZ ;  /* 0x0000004012127824 */ /* 0x000fe400078e00ff */
[----:B------:R-:W-:Y:S02]  /*8090*/  IMAD.MOV.U32 R12, RZ, RZ, RZ ;  /* 0x000000ffff0c7224 */ /* 0x000fe400078e00ff */
[----:B------:R-:W-:Y:S02]  /*80a0*/  IMAD.U32 R13, RZ, RZ, UR19 ;  /* 0x00000013ff0d7e24 */ /* 0x000fe4000f8e00ff */
[----:B------:R-:W-:Y:S02]  /*80b0*/  IMAD.MOV.U32 R2, RZ, RZ, R8 ;  /* 0x000000ffff027224 */ /* 0x000fe400078e0008 */
[----:B------:R-:W-:-:S02]  /*80c0*/  IMAD.MOV.U32 R4, RZ, RZ, R0 ;  /* 0x000000ffff047224 */ /* 0x000fc400078e0000 */
[----:B------:R-:W-:-:S07]  /*80d0*/  IMAD R6, R3, 0x50, RZ ;  /* 0x0000005003067824 */ /* 0x000fce00078e02ff */
.L_x_206:
[----:B------:R-:W0:Y:S01]  /*80e0*/  S2R R10, SR_CgaCtaId ;  /* 0x00000000000a7919 */ /* 0x000e220000008800 */
[----:B------:R-:W-:Y:S01]  /*80f0*/  MOV R3, 0x400 ;  /* 0x0000040000037802 */ /* 0x000fe20000000f00 */
[----:B------:R-:W1:Y:S03]  /*8100*/  @!P3 LDC R5, c[0x0][0x500] ;  /* 0x00014000ff05bb82 */ /* 0x000e660000000800 */
[----:B0-----:R-:W-:Y:S02]  /*8110*/  LEA R7, R10, R3, 0x18 ;  /* 0x000000030a077211 */ /* 0x001fe400078ec0ff */
[----:B------:R-:W-:-:S03]  /*8120*/  SHF.L.U32 R3, R2, 0x1f, RZ ;  /* 0x0000001f02037819 */ /* 0x000fc600000006ff */
[----:B------:R-:W-:-:S04]  /*8130*/  IMAD R10, R4, 0x8, R7 ;  /* 0x00000008040a7824 */ /* 0x000fc800078e0207 */
[----:B------:R-:W0:Y:S02]  /*8140*/  SYNCS.PHASECHK.TRANS64.TRYWAIT P1, [R10+URZ+0x100], R3 ;  /* 0x000100030a0075a7 */ /* 0x000e24000802017f */
[----:B01----:R-:W-:Y:S05]  /*8150*/  @!P1 BRA `(.L_x_203) ;  /* 0x0000001c00ac9947 */ /* 0x003fea0003800000 */
.L_x_253:
[----:B------:R-:W-:Y:S01]  /*8160*/  UPRMT UR7, UR22, 0x9910, URZ ;  /* 0x0000991016077896 */ /* 0x000fe2000800003f */
[----:B------:R1:W-:Y:S03]  /*8170*/  @!P3 SYNCS.ARRIVE.TRANS64 RZ, [R10+URZ], R5 ;  /* 0x000000050affb9a7 */ /* 0x0003e6000800003f */
[----:B------:R-:W-:-:S06]  /*8180*/  UISETP.NE.AND UP0, UPT, UR7, 0x2, UPT ;  /* 0x000000020700788c */ /* 0x000fcc000bf05270 */
[----:B------:R-:W-:-:S13]  /*8190*/  PLOP3.LUT P1, PT, PT, PT, UP0, 0x80, 0x0 ;  /* 0x000000000000781c */ /* 0x000fda0003f2f008 */
[----:B-1----:R-:W-:Y:S05]  /*81a0*/  @P1 BRA `(.L_x_204) ;  /* 0x0000000000041947 */ /* 0x002fea0003800000 */
[----:B------:R-:W-:Y:S01]  /*81b0*/  BPT.TRAP 0x1 ;  /* 0x000000040000795c */ /* 0x000fe20000300000 */
.L_x_204:
[----:B------:R-:W-:Y:S05]  /*81c0*/  @P0 BRA `(.L_x_205) ;  /* 0x0000000000040947 */ /* 0x000fea0003800000 */
[----:B------:R-:W-:Y:S01]  /*81d0*/  BPT.TRAP 0x1 ;  /* 0x000000040000795c */ /* 0x000fe20000300000 */
.L_x_205:
[----:B0-----:R-:W-:Y:S01]  /*81e0*/  IMAD R3, R4, 0x2, R11 ;  /* 0x0000000204037824 */ /* 0x001fe200078e020b */
[----:B------:R-:W-:Y:S01]  /*81f0*/  R2UR UR9, R10 ;  /* 0x000000000a0972ca */ /* 0x000fe200000e0000 */
[--C-:B------:R-:W-:Y:S01]  /*8200*/  IMAD R5, R4, 0x800, R7.reuse ;  /* 0x0000080004057824 */ /* 0x100fe200078e0207 */
[----:B------:R-:W-:Y:S01]  /*8210*/  UIADD3 UR14, UP0, UR20, 0xf0, URZ ;  /* 0x000000f0140e7890 */ /* 0x000fe2000ff1e03f */
[----:B------:R-:W-:Y:S01]  /*8220*/  IMAD R3, R3, 0x500, RZ ;  /* 0x0000050003037824 */ /* 0x000fe200078e02ff */
[----:B------:R-:W-:Y:S01]  /*8230*/  R2UR UR11, R18 ;  /* 0x00000000120b72ca */ /* 0x000fe200000e0000 */
[----:B------:R-:W-:Y:S01]  /*8240*/  VIADD R13, R13, 0xffffffff ;  /* 0xffffffff0d0d7836 */ /* 0x000fe20000000000 */
[----:B------:R-:W-:Y:S01]  /*8250*/  R2UR UR7, R5 ;  /* 0x00000000050772ca */ /* 0x000fe200000e0000 */
[----:B------:R-:W-:Y:S01]  /*8260*/  IMAD R3, R3, 0x2, R7 ;  /* 0x0000000203037824 */ /* 0x000fe200078e0207 */
[----:B------:R-:W-:Y:S01]  /*8270*/  R2UR UR10, R12 ;  /* 0x000000000c0a72ca */ /* 0x000fe200000e0000 */
[----:B------:R-:W-:Y:S01]  /*8280*/  UIADD3 UR24, UP1, UR20, 0x1f0, URZ ;  /* 0x000001f014187890 */ /* 0x000fe2000ff3e03f */
[----:B------:R-:W-:Y:S01]  /*8290*/  R2UR UR12, R19 ;  /* 0x00000000130c72ca */ /* 0x000fe200000e0000 */
[----:B------:R-:W-:Y:S01]  /*82a0*/  UIADD3.X UR15, URZ, UR21, URZ, UP0, !UPT ;  /* 0x000000153f0f7290 */ /* 0x000fe200087fe43f */
[----:B------:R-:W-:Y:S01]  /*82b0*/  R2UR UR8, R3 ;  /* 0x00000000030872ca */ /* 0x000fe200000e0000 */
[----:B------:R-:W-:Y:S01]  /*82c0*/  VIADD R4, R4, 0x1 ;  /* 0x0000000104047836 */ /* 0x000fe20000000000 */
[----:B------:R-:W-:Y:S01]  /*82d0*/  R2UR UR18, R6 ;  /* 0x00000000061272ca */ /* 0x000fe200000e0000 */
[----:B------:R-:W-:Y:S01]  /*82e0*/  UIADD3.X UR25, URZ, UR21, URZ, UP1, !UPT ;  /* 0x000000153f197290 */ /* 0x000fe20008ffe43f */
[----:B------:R-:W-:Y:S01]  /*82f0*/  ISETP.GT.AND P2, PT, R13, 0x1, PT ;  /* 0x000000010d00780c */ /* 0x000fe20003f44270 */
[----:B------:R-:W-:Y:S01]  /*8300*/  UMOV UR16, 0x0 ;  /* 0x0000000000107882 */ /* 0x000fe20000000000 */
[----:B------:R-:W-:Y:S01]  /*8310*/  UMOV UR17, 0x10000000 ;  /* 0x1000000000117882 */ /* 0x000fe20000000000 */
[----:B------:R-:W-:Y:S01]  /*8320*/  UIADD3 UR7, UR7, 0x300, URZ ;  /* 0x0000030007077890 */ /* 0x000fe2000fffe03f */
[----:B------:R-:W-:Y:S01]  /*8330*/  ISETP.NE.AND P1, PT, R4, 0x20, PT ;  /* 0x000000200400780c */ /* 0x000fe20003f25270 */
[----:B------:R-:W-:Y:S01]  /*8340*/  UMOV UR23, 0x30000 ;  /* 0x0003000000177882 */ /* 0x000fe20000000000 */
[----:B------:R-:W-:-:S02]  /*8350*/  VIADD R12, R12, 0x10 ;  /* 0x000000100c0c7836 */ /* 0x000fc40000000000 */
[----:B------:R-:W-:Y:S01]  /*8360*/  SEL R3, RZ, 0x1, P1 ;  /* 0x00000001ff037807 */ /* 0x000fe20000800000 */
[----:B------:R-:W-:Y:S01]  /*8370*/  UIADD3 UR13, UR8, 0x10300, URZ ;  /* 0x00010300080d7890 */ /* 0x000fe2000fffe03f */
[----:B------:R-:W-:Y:S02]  /*8380*/  SEL R4, R4, RZ, P1 ;  /* 0x000000ff04047207 */ /* 0x000fe40000800000 */
[----:B------:R-:W-:Y:S01]  /*8390*/  UMOV UR8, UR7 ;  /* 0x0000000700087c82 */ /* 0x000fe20008000000 */
[----:B------:R-:W-:Y:S01]  /*83a0*/  LOP3.LUT R2, R2, R3, RZ, 0x3c, !PT ;  /* 0x0000000302027212 */ /* 0x000fe200078e3cff */
[----:B------:R0:W-:Y:S02]  /*83b0*/  UTMALDG.3D [UR8], [UR14], desc[UR16] ;  /* 0x000010080e0075b4 */ /* 0x0001e40008011000 */
[----:B0-----:R-:W-:Y:S01]  /*83c0*/  UMOV UR8, UR13 ;  /* 0x0000000d00087c82 */ /* 0x001fe20008000000 */
[----:B------:R-:W-:Y:S02]  /*83d0*/  UMOV UR11, UR18 ;  /* 0x00000012000b7c82 */ /* 0x000fe40008000000 */
[----:B------:R0:W-:Y:S02]  /*83e0*/  UTMALDG.3D.MULTICAST [UR8], [UR24], UR23, desc[UR16] ;  /* 0x00001008180073b4 */ /* 0x0001e40008011817 */
[----:B0-----:R-:W-:Y:S05]  /*83f0*/  @P2 BRA `(.L_x_206) ;  /* 0xfffffffc00382947 */ /* 0x001fea000383ffff */
.L_x_202:
[----:B------:R-:W-:Y:S05]  /*8400*/  BSYNC B1 ;  /* 0x0000000000017941 */ /* 0x000fea0003800000 */
.L_x_201:
[----:B------:R-:W-:Y:S01]  /*8410*/  LOP3.LUT P4, RZ, R9, 0xff, RZ, 0xc0, !PT ;  /* 0x000000ff09ff7812 */ /* 0x000fe2000788c0ff */
[----:B------:R-:W-:Y:S01]  /*8420*/  VIADD R0, R0, UR38 ;  /* 0x0000002600007c36 */ /* 0x000fe20008000000 */
[----:B------:R-:W-:Y:S01]  /*8430*/  ULDC.64 UR8, c[0x0][0x650] ;  /* 0x0001940000087ab9 */ /* 0x000fe20000000a00 */
[----:B------:R-:W-:Y:S01]  /*8440*/  BSSY B1, `(.L_x_207) ;  /* 0x000006f000017945 */ /* 0x000fe20003800000 */
[----:B------:R-:W-:Y:S01]  /*8450*/  IMAD.MOV.U32 R18, RZ, RZ, -0x1 ;  /* 0xffffffffff127424 */ /* 0x000fe200078e00ff */
[----:B------:R-:W-:Y:S01]  /*8460*/  PRMT R9, RZ, 0x7610, R9 ;  /* 0x00007610ff097816 */ /* 0x000fe20000000009 */
[----:B------:R-:W-:Y:S01]  /*8470*/  IMAD.MOV.U32 R19, RZ, RZ, -0x1 ;  /* 0xffffffffff137424 */ /* 0x000fe200078e00ff */
[C---:B------:R-:W-:Y:S02]  /*8480*/  ISETP.GT.U32.AND P1, PT, R0.reuse, 0x1f, PT ;  /* 0x0000001f0000780c */ /* 0x040fe40003f24070 */
[----:B------:R-:W-:Y:S02]  /*8490*/  SHF.R.U32.HI R2, RZ, 0x5, R0 ;  /* 0x00000005ff027819 */ /* 0x000fe40000011600 */
[----:B------:R-:W-:-:S02]  /*84a0*/  LOP3.LUT R0, R0, 0x1f, RZ, 0xc0, !PT ;  /* 0x0000001f00007812 */ /* 0x000fc400078ec0ff */
[----:B------:R-:W0:Y:S01]  /*84b0*/  @P4 S2R R4, SR_CgaCtaId ;  /* 0x0000000000044919 */ /* 0x000e220000008800 */
[----:B------:R-:W-:Y:S02]  /*84c0*/  @P4 MOV R3, 0x400 ;  /* 0x0000040000034802 */ /* 0x000fe40000000f00 */
[----:B------:R-:W-:-:S04]  /*84d0*/  LOP3.LUT R2, R2, 0x1, RZ, 0xc0, !PT ;  /* 0x0000000102027812 */ /* 0x000fc800078ec0ff */
[----:B------:R-:W-:Y:S02]  /*84e0*/  ISETP.NE.U32.AND P2, PT, R2, 0x1, PT ;  /* 0x000000010200780c */ /* 0x000fe40003f45070 */
[----:B0-----:R-:W-:Y:S01]  /*84f0*/  @P4 LEA R3, R4, R3, 0x18 ;  /* 0x0000000304034211 */ /* 0x001fe200078ec0ff */
[----:B------:R-:W-:-:S03]  /*8500*/  IMAD.U32 R4, RZ, RZ, UR38 ;  /* 0x00000026ff047e24 */ /* 0x000fc6000f8e00ff */
[----:B------:R0:W-:Y:S01]  /*8510*/  @P4 SYNCS.ARRIVE.TRANS64.A1T0 RZ, [R3+URZ+0x238], RZ ;  /* 0x000238ff03ff49a7 */ /* 0x0001e2000810003f */
[----:B------:R-:W-:Y:S02]  /*8520*/  IADD3 R16, P4, R16, UR36, RZ ;  /* 0x0000002410107c10 */ /* 0x000fe4000ff9e0ff */
[----:B------:R-:W-:Y:S02]  /*8530*/  ISETP.LT.U32.AND P1, PT, R4, 0x20, P1 ;  /* 0x000000200400780c */ /* 0x000fe40000f21070 */
[----:B------:R-:W-:Y:S02]  /*8540*/  IADD3.X R17, R17, UR40, RZ, P4, !PT ;  /* 0x0000002811117c10 */ /* 0x000fe4000a7fe4ff */
[----:B------:R-:W-:Y:S02]  /*8550*/  ISETP.GE.U32.AND P4, PT, R16, UR8, PT ;  /* 0x0000000810007c0c */ /* 0x000fe4000bf86070 */
[----:B0-----:R-:W-:Y:S02]  /*8560*/  SEL R3, RZ, 0x1, !P1 ;  /* 0x00000001ff037807 */ /* 0x001fe40004800000 */
[----:B------:R-:W-:-:S02]  /*8570*/  ISETP.GE.U32.AND.EX P1, PT, R17, UR9, PT, P4 ;  /* 0x0000000911007c0c */ /* 0x000fc4000bf26140 */
[----:B------:R-:W-:-:S04]  /*8580*/  ISETP.GT.U32.AND P2, PT, R4, 0x1f, !P2 ;  /* 0x0000001f0400780c */ /* 0x000fc80005744070 */
[----:B------:R-:W-:-:S04]  /*8590*/  SEL R2, RZ, 0x1, !P2 ;  /* 0x00000001ff027807 */ /* 0x000fc80005000000 */
[--C-:B------:R-:W-:Y:S01]  /*85a0*/  LOP3.LUT R8, R2, R8, R3.reuse, 0x96, !PT ;  /* 0x0000000802087212 */ /* 0x100fe200078e9603 */
[----:B------:R-:W-:Y:S01]  /*85b0*/  IMAD.MOV.U32 R2, RZ, RZ, -0x1 ;  /* 0xffffffffff027424 */ /* 0x000fe200078e00ff */
[----:B------:R-:W-:Y:S01]  /*85c0*/  PRMT R3, RZ, 0x7610, R3 ;  /* 0x00007610ff037816 */ /* 0x000fe20000000003 */
[----:B------:R-:W-:Y:S06]  /*85d0*/  @P1 BRA `(.L_x_208) ;  /* 0x0000000400541947 */ /* 0x000fec0003800000 */
[----:B------:R-:W0:Y:S01]  /*85e0*/  S2UR UR7, SR_CTAID.X ;  /* 0x00000000000779c3 */ /* 0x000e220000002500 */
[----:B------:R-:W-:Y:S01]  /*85f0*/  ULDC.64 UR8, c[0x0][0x628] ;  /* 0x00018a0000087ab9 */ /* 0x000fe20000000a00 */
[----:B------:R-:W-:Y:S01]  /*8600*/  ULDC UR10, c[0x0][0x150] ;  /* 0x00005400000a7ab9 */ /* 0x000fe20000000800 */
[----:B------:R-:W-:Y:S01]  /*8610*/  ISETP.NE.U32.AND P1, PT, RZ, UR8, PT ;  /* 0x00000008ff007c0c */ /* 0x000fe2000bf25070 */
[----:B------:R-:W-:Y:S01]  /*8620*/  ULDC UR11, c[0x0][0x630] ;  /* 0x00018c00000b7ab9 */ /* 0x000fe20000000800 */
[----:B------:R-:W-:Y:S01]  /*8630*/  ULDC UR13, c[0x0][0x154] ;  /* 0x00005500000d7ab9 */ /* 0x000fe20000000800 */
[----:B------:R-:W-:Y:S01]  /*8640*/  IMAD.MOV.U32 R2, RZ, RZ, R16 ;  /* 0x000000ffff027224 */ /* 0x000fe200078e0010 */
[----:B------:R-:W-:Y:S01]  /*8650*/  ISETP.NE.AND.EX P1, PT, RZ, UR9, PT, P1 ;  /* 0x00000009ff007c0c */ /* 0x000fe2000bf25310 */
[----:B------:R-:W1:Y:S01]  /*8660*/  S2UR UR12, SR_CTAID.Y ;  /* 0x00000000000c79c3 */ /* 0x000e620000002600 */
[----:B0-----:R-:W-:-:S05]  /*8670*/  I2FP.F32.U32 R3, UR7 ;  /* 0x0000000700037c45 */ /* 0x001fca0008201000 */
[----:B------:R-:W-:Y:S01]  /*8680*/  FMUL R10, R3, UR10 ;  /* 0x0000000a030a7c20 */ /* 0x000fe20008400000 */
[----:B------:R-:W-:-:S05]  /*8690*/  IMAD.MOV.U32 R3, RZ, RZ, R17 ;  /* 0x000000ffff037224 */ /* 0x000fca00078e0011 */
[----:B------:R-:W-:Y:S05]  /*86a0*/  @!P1 BRA `(.L_x_209) ;  /* 0x0000000000289947 */ /* 0x000fea0003800000 */
[----:B------:R-:W-:Y:S02]  /*86b0*/  ULDC UR10, c[0x0][0x634] ;  /* 0x00018d00000a7ab9 */ /* 0x000fe40000000800 */
[----:B------:R-:W-:-:S05]  /*86c0*/  IADD3 R7, P1, R16, UR10, RZ ;  /* 0x0000000a10077c10 */ /* 0x000fca000ff3e0ff */
[----:B------:R-:W-:-:S04]  /*86d0*/  IMAD.X R13, RZ, RZ, R17, P1 ;  /* 0x000000ffff0d7224 */ /* 0x000fc800008e0611 */
[----:B------:R-:W-:-:S04]  /*86e0*/  IMAD.WIDE.U32 R4, R13, UR8, RZ ;  /* 0x000000080d047c25 */ /* 0x000fc8000f8e00ff */
[----:B------:R-:W-:-:S04]  /*86f0*/  IMAD.WIDE.U32 R4, P1, R7, UR9, R4 ;  /* 0x0000000907047c25 */ /* 0x000fc8000f820004 */
[----:B------:R-:W-:-:S04]  /*8700*/  IMAD.WIDE.U32 R6, R7, UR8, RZ ;  /* 0x0000000807067c25 */ /* 0x000fc8000f8e00ff */
[----:B------:R-:W-:Y:S01]  /*8710*/  IMAD.X R3, RZ, RZ, RZ, P1 ;  /* 0x000000ffff037224 */ /* 0x000fe200008e06ff */
[----:B------:R-:W-:Y:S01]  /*8720*/  IADD3 RZ, P1, R7, R4, RZ ;  /* 0x0000000407ff7210 */ /* 0x000fe20007f3e0ff */
[----:B------:R-:W-:-:S04]  /*8730*/  IMAD.MOV.U32 R2, RZ, RZ, R5 ;  /* 0x000000ffff027224 */ /* 0x000fc800078e0005 */
[----:B------:R-:W-:-:S08]  /*8740*/  IMAD.WIDE.U32.X R2, R13, UR9, R2, P1 ;  /* 0x000000090d027c25 */ /* 0x000fd000088e0402 */
.L_x_209:
[--C-:B------:R-:W-:Y:S01]  /*8750*/  SHF.R.U64 R19, R2, UR11, R3.reuse ;  /* 0x0000000b02137c19 */ /* 0x100fe20008001203 */
[----:B------:R-:W0:Y:S01]  /*8760*/  F2I.U32.TRUNC.NTZ R10, R10 ;  /* 0x0000000a000a7305 */ /* 0x000e22000020f000 */
[----:B------:R-:W-:Y:S01]  /*8770*/  SHF.R.U32.HI R2, RZ, UR11, R3 ;  /* 0x0000000bff027c19 */ /* 0x000fe20008011603 */
[----:B------:R-:W-:Y:S01]  /*8780*/  ULDC.64 UR8, c[0x0][0x620] ;  /* 0x0001880000087ab9 */ /* 0x000fe20000000a00 */
[----:B------:R-:W-:Y:S01]  /*8790*/  IADD3 R5, P1, RZ, -R19, RZ ;  /* 0x80000013ff057210 */ /* 0x000fe20007f3e0ff */
[----:B------:R-:W-:Y:S01]  /*87a0*/  ULDC.64 UR14, c[0x0][0x640] ;  /* 0x00019000000e7ab9 */ /* 0x000fe20000000a00 */
[----:B-1----:R-:W-:Y:S01]  /*87b0*/  I2FP.F32.U32 R4, UR12 ;  /* 0x0000000c00047c45 */ /* 0x002fe20008201000 */
[----:B------:R-:W-:Y:S02]  /*87c0*/  ULDC UR11, c[0x0][0x658] ;  /* 0x00019600000b7ab9 */ /* 0x000fe40000000800 */
[----:B------:R-:W-:Y:S01]  /*87d0*/  IMAD.X R2, RZ, RZ, ~R2, P1 ;  /* 0x000000ffff027224 */ /* 0x000fe200008e0e02 */
[----:B------:R-:W-:Y:S01]  /*87e0*/  ISETP.NE.U32.AND P1, PT, RZ, UR14, PT ;  /* 0x0000000eff007c0c */ /* 0x000fe2000bf25070 */
[----:B------:R-:W-:Y:S01]  /*87f0*/  FMUL R6, R4, UR13 ;  /* 0x0000000d04067c20 */ /* 0x000fe20008400000 */
[----:B------:R-:W-:Y:S01]  /*8800*/  ULDC UR13, c[0x0][0x648] ;  /* 0x00019200000d7ab9 */ /* 0x000fe20000000800 */
[----:B------:R-:W-:Y:S01]  /*8810*/  IMAD R4, R2, UR8, RZ ;  /* 0x0000000802047c24 */ /* 0x000fe2000f8e02ff */
[----:B------:R-:W-:Y:S01]  /*8820*/  ISETP.NE.AND.EX P1, PT, RZ, UR15, PT, P1 ;  /* 0x0000000fff007c0c */ /* 0x000fe2000bf25310 */
[C---:B------:R-:W-:Y:S01]  /*8830*/  IMAD.WIDE.U32 R2, R5.reuse, UR8, R16 ;  /* 0x0000000805027c25 */ /* 0x040fe2000f8e0010 */
[----:B0-----:R-:W-:Y:S01]  /*8840*/  R2UR UR8, R10 ;  /* 0x000000000a0872ca */ /* 0x001fe200000e0000 */
[----:B------:R-:W0:Y:S01]  /*8850*/  F2I.U32.TRUNC.NTZ R6, R6 ;  /* 0x0000000600067305 */ /* 0x000e22000020f000 */
[----:B------:R-:W1:Y:S01]  /*8860*/  LDC R10, c[0x0][0x610] ;  /* 0x00018400ff0a7b82 */ /* 0x000e620000000800 */
[----:B------:R-:W-:Y:S01]  /*8870*/  IMAD R5, R5, UR9, R4 ;  /* 0x0000000905057c24 */ /* 0x000fe2000f8e0204 */
[----:B------:R-:W-:-:S03]  /*8880*/  ULDC UR9, c[0x0][0x618] ;  /* 0x0001860000097ab9 */ /* 0x000fc60000000800 */
[----:B------:R-:W-:-:S05]  /*8890*/  IMAD.IADD R3, R3, 0x1, R5 ;  /* 0x0000000103037824 */ /* 0x000fca00078e0205 */
[--C-:B------:R-:W-:Y:S02]  /*88a0*/  SHF.R.U64 R12, R2, UR9, R3.reuse ;  /* 0x00000009020c7c19 */ /* 0x100fe40008001203 */
[----:B------:R-:W-:Y:S01]  /*88b0*/  SHF.R.U32.HI R3, RZ, UR9, R3 ;  /* 0x00000009ff037c19 */ /* 0x000fe20008011603 */
[----:B------:R-:W-:Y:S01]  /*88c0*/  ULDC UR9, c[0x0][0x608] ;  /* 0x0001820000097ab9 */ /* 0x000fe20000000800 */
[----:B0-----:R-:W-:Y:S02]  /*88d0*/  R2UR UR10, R6 ;  /* 0x00000000060a72ca */ /* 0x001fe400000e0000 */
[--C-:B------:R-:W-:Y:S02]  /*88e0*/  SHF.R.U64 R14, R12, UR9, R3.reuse ;  /* 0x000000090c0e7c19 */ /* 0x100fe40008001203 */
[----:B------:R-:W-:Y:S01]  /*88f0*/  SHF.R.U32.HI R3, RZ, UR9, R3 ;  /* 0x00000009ff037c19 */ /* 0x000fe20008011603 */
[----:B------:R-:W-:-:S03]  /*8900*/  UIADD3 UR9, -UR8, URZ, URZ ;  /* 0x0000003f08097290 */ /* 0x000fc6000fffe13f */
[--C-:B------:R-:W-:Y:S01]  /*8910*/  SHF.R.U64 R15, R14, UR11, R3.reuse ;  /* 0x0000000b0e0f7c19 */ /* 0x100fe20008001203 */
[----:B------:R-:W-:Y:S01]  /*8920*/  ULDC UR8, c[0x0][0x144] ;  /* 0x0000510000087ab9 */ /* 0x000fe20000000800 */
[----:B------:R-:W-:-:S03]  /*8930*/  SHF.R.U32.HI R3, RZ, UR11, R3 ;  /* 0x0000000bff037c19 */ /* 0x000fc60008011603 */
[----:B------:R-:W-:Y:S01]  /*8940*/  IMAD.MOV.U32 R2, RZ, RZ, R15 ;  /* 0x000000ffff027224 */ /* 0x000fe200078e000f */
[----:B------:R-:W-:Y:S06]  /*8950*/  @!P1 BRA `(.L_x_210) ;  /* 0x0000000000289947 */ /* 0x000fec0003800000 */
        /* <DEDUP_REMOVED lines=10> */
.L_x_210:
[----:B------:R-:W-:Y:S01]  /*8a00*/  UISETP.NE.AND UP0, UPT, UR39, URZ, UPT ;  /* 0x0000003f2700728c */ /* 0x000fe2000bf05270 */
[----:B------:R-:W-:Y:S01]  /*8a10*/  SHF.R.U64 R3, R2, UR13, R3 ;  /* 0x0000000d02037c19 */ /* 0x000fe20008001203 */
[----:B------:R-:W-:Y:S01]  /*8a20*/  UIADD3 UR10, -UR10, URZ, URZ ;  /* 0x0000003f0a0a7290 */ /* 0x000fe2000fffe13f */
[----:B------:R-:W-:Y:S01]  /*8a30*/  LOP3.LUT R2, R14, UR6, RZ, 0xc0, !PT ;  /* 0x000000060e027c12 */ /* 0x000fe2000f8ec0ff */
[----:B------:R-:W-:Y:S01]  /*8a40*/  UIMAD UR7, UR8, UR9, UR7 ;  /* 0x00000009080772a4 */ /* 0x000fe2000f8e0207 */
[----:B------:R-:W-:Y:S01]  /*8a50*/  LOP3.LUT R5, R12, UR4, RZ, 0xc0, !PT ;  /* 0x000000040c057c12 */ /* 0x000fe2000f8ec0ff */
[----:B------:R-:W-:Y:S01]  /*8a60*/  IMAD.MOV R4, RZ, RZ, -R3 ;  /* 0x000000ffff047224 */ /* 0x000fe200078e0a03 */
[----:B------:R-:W-:Y:S01]  /*8a70*/  ULDC UR8, c[0x0][0x148] ;  /* 0x0000520000087ab9 */ /* 0x000fe20000000800 */
[----:B------:R-:W-:Y:S01]  /*8a80*/  IMAD R3, R3, UR5, R2 ;  /* 0x0000000503037c24 */ /* 0x000fe2000f8e0202 */
[----:B------:R-:W-:Y:S02]  /*8a90*/  PLOP3.LUT P1, PT, PT, PT, UP0, 0x80, 0x0 ;  /* 0x000000000000781c */ /* 0x000fe40003f2f008 */
[----:B------:R-:W-:-:S03]  /*8aa0*/  @UP0 UIMAD UR7, UR8, UR10, UR12 ;  /* 0x0000000a080702a4 */ /* 0x000fc6000f8e020c */
[----:B------:R-:W-:Y:S02]  /*8ab0*/  ULDC UR8, c[0x0][0x638] ;  /* 0x00018e0000087ab9 */ /* 0x000fe40000000800 */
[----:B------:R-:W-:Y:S02]  /*8ac0*/  IMAD R2, R4, UR8, R15 ;  /* 0x0000000804027c24 */ /* 0x000fe4000f8e020f */
[----:B-1----:R-:W-:Y:S01]  /*8ad0*/  IMAD R10, R3, R10, UR7 ;  /* 0x00000007030a7e24 */ /* 0x002fe2000f8e020a */
[----:B------:R-:W-:Y:S01]  /*8ae0*/  ULDC UR7, c[0x0][0x600] ;  /* 0x0001800000077ab9 */ /* 0x000fe20000000800 */
[----:B------:R-:W-:Y:S02]  /*8af0*/  IMAD.MOV.U32 R3, RZ, RZ, 0x1 ;  /* 0x00000001ff037424 */ /* 0x000fe400078e00ff */
[----:B------:R-:W-:-:S05]  /*8b00*/  IMAD R5, R2, UR7, R5 ;  /* 0x0000000702057c24 */ /* 0x000fca000f8e0205 */
[----:B------:R-:W-:Y:S02]  /*8b10*/  SEL R2, R5, R10, !P1 ;  /* 0x0000000a05027207 */ /* 0x000fe40004800000 */
[----:B------:R-:W-:-:S07]  /*8b20*/  SEL R18, R10, R5, !P1 ;  /* 0x000000050a127207 */ /* 0x000fce0004800000 */
.L_x_208:
[----:B------:R-:W-:Y:S05]  /*8b30*/  BSYNC B1 ;  /* 0x0000000000017941 */ /* 0x000fea0003800000 */
.L_x_207:
[----:B------:R-:W-:-:S13]  /*8b40*/  LOP3.LUT P1, RZ, R3, 0xff, RZ, 0xc0, !PT ;  /* 0x000000ff03ff7812 */ /* 0x000fda000782c0ff */
[----:B------:R-:W-:Y:S05]  /*8b50*/  @P1 BRA `(.L_x_211) ;  /* 0xfffffff400281947 */ /* 0x000fea000383ffff */
[----:B------:R-:W-:Y:S05]  /*8b60*/  BSYNC B0 ;  /* 0x0000000000007941 */ /* 0x000fea0003800000 */
.L_x_199:
[----:B------:R-:W-:-:S03]  /*8b70*/  UMOV UR7, 0xffffffff ;  /* 0xffffffff00077882 */ /* 0x000fc60000000000 */
[----:B------:R-:W-:Y:S05]  /*8b80*/  BRA.DIV UR7, `(.L_x_212) ;  /* 0x0000001607347947 */ /* 0x000fea000b800000 */
[----:B------:R-:W-:-:S13]  /*8b90*/  ELECT P6, URZ, PT ;  /* 0x00000000003f782f */ /* 0x000fda00038c0000 */
.L_x_256:
[----:B------:R-:W-:Y:S04]  /*8ba0*/  BSSY B0, `(.L_x_213) ;  /* 0x0000128000007945 */ /* 0x000fe80003800000 */
[----:B------:R-:W-:Y:S05]  /*8bb0*/  @!P6 BRA `(.L_x_214) ;  /* 0x000000100098e947 */ /* 0x000fea0003800000 */
[----:B------:R-:W-:-:S04]  /*8bc0*/  ULOP3.LUT UR7, UR41, 0x2, URZ, 0xfc, !UPT ;  /* 0x0000000229077892 */ /* 0x000fc8000f8efc3f */
[----:B------:R-:W-:-:S06]  /*8bd0*/  UISETP.NE.AND UP0, UPT, UR7, 0x3, UPT ;  /* 0x000000030700788c */ /* 0x000fcc000bf05270 */
[----:B------:R-:W-:-:S13]  /*8be0*/  PLOP3.LUT P0, PT, PT, PT, UP0, 0x80, 0x0 ;  /* 0x000000000000781c */ /* 0x000fda0003f0f008 */
[----:B------:R-:W-:Y:S05]  /*8bf0*/  @!P0 BRA `(.L_x_215) ;  /* 0x0000000000048947 */ /* 0x000fea0003800000 */
[----:B------:R-:W-:Y:S01]  /*8c00*/  BPT.TRAP 0x1 ;  /* 0x000000040000795c */ /* 0x000fe20000300000 */
.L_x_215:
[----:B------:R-:W0:Y:S01]  /*8c10*/  S2R R3, SR_CgaCtaId ;  /* 0x0000000000037919 */ /* 0x000e220000008800 */
[----:B------:R-:W-:-:S04]  /*8c20*/  MOV R2, 0x400 ;  /* 0x0000040000027802 */ /* 0x000fc80000000f00 */
[----:B0-----:R-:W-:Y:S02]  /*8c30*/  LEA R3, R3, R2, 0x18 ;  /* 0x0000000203037211 */ /* 0x001fe400078ec0ff */
[----:B------:R-:W-:-:S03]  /*8c40*/  SHF.L.U32 R2, R8, 0x1f, RZ ;  /* 0x0000001f08027819 */ /* 0x000fc600000006ff */
[----:B------:R-:W-:-:S04]  /*8c50*/  VIADD R3, R3, 0x100 ;  /* 0x0000010003037836 */ /* 0x000fc80000000000 */
[C---:B------:R-:W-:Y:S02]  /*8c60*/  IMAD R7, R0.reuse, 0x8, R3 ;  /* 0x0000000800077824 */ /* 0x040fe400078e0203 */
[----:B------:R-:W-:Y:S02]  /*8c70*/  VIADD R0, R0, 0x1 ;  /* 0x0000000100007836 */ /* 0x000fe40000000000 */
[----:B------:R-:W0:Y:S03]  /*8c80*/  SYNCS.PHASECHK.TRANS64.TRYWAIT P0, [R7+URZ], R2 ;  /* 0x00000002070075a7 */ /* 0x000e26000800017f */
[----:B------:R-:W-:-:S04]  /*8c90*/  ISETP.NE.AND P1, PT, R0, 0x20, PT ;  /* 0x000000200000780c */ /* 0x000fc80003f25270 */
[----:B------:R-:W-:Y:S02]  /*8ca0*/  SEL R5, RZ, 0x1, P1 ;  /* 0x00000001ff057807 */ /* 0x000fe40000800000 */
[----:B------:R-:W-:Y:S02]  /*8cb0*/  SEL R0, R0, RZ, P1 ;  /* 0x000000ff00007207 */ /* 0x000fe40000800000 */
[----:B------:R-:W-:-:S03]  /*8cc0*/  LOP3.LUT R5, R8, R5, RZ, 0x3c, !PT ;  /* 0x0000000508057212 */ /* 0x000fc600078e3cff */
[----:B------:R-:W-:Y:S01]  /*8cd0*/  IMAD R9, R0, 0x8, R3 ;  /* 0x0000000800097824 */ /* 0x000fe200078e0203 */
[----:B------:R-:W-:Y:S01]  /*8ce0*/  SHF.L.U32 R4, R5, 0x1f, RZ ;  /* 0x0000001f05047819 */ /* 0x000fe200000006ff */
[----:B0-----:R-:W-:Y:S06]  /*8cf0*/  @!P0 BRA `(.L_x_216) ;  /* 0x0000001000f88947 */ /* 0x001fec0003800000 */
.L_x_257:
[----:B------:R-:W1:Y:S01]  /*8d00*/  SYNCS.PHASECHK.TRANS64.TRYWAIT P0, [R9+URZ], R4 ;  /* 0x00000004090075a7 */ /* 0x000e62000800017f */
[----:B------:R-:W-:-:S05]  /*8d10*/  VIADD R0, R0, 0x1 ;  /* 0x0000000100007836 */ /* 0x000fca0000000000 */
[----:B------:R-:W-:-:S04]  /*8d20*/  ISETP.NE.AND P1, PT, R0, 0x20, PT ;  /* 0x000000200000780c */ /* 0x000fc80003f25270 */
[----:B0-----:R-:W-:Y:S02]  /*8d30*/  SEL R2, RZ, 0x1, P1 ;  /* 0x00000001ff027807 */ /* 0x001fe40000800000 */
[----:B------:R-:W-:Y:S02]  /*8d40*/  SEL R0, R0, RZ, P1 ;  /* 0x000000ff00007207 */ /* 0x000fe40000800000 */
[----:B------:R-:W-:-:S03]  /*8d50*/  LOP3.LUT R7, R5, R2, RZ, 0x3c, !PT ;  /* 0x0000000205077212 */ /* 0x000fc600078e3cff */
[----:B------:R-:W-:Y:S01]  /*8d60*/  IMAD R6, R0, 0x8, R3 ;  /* 0x0000000800067824 */ /* 0x000fe200078e0203 */
[----:B------:R-:W-:Y:S01]  /*8d70*/  SHF.L.U32 R5, R7, 0x1f, RZ ;  /* 0x0000001f07057819 */ /* 0x000fe200000006ff */
[----:B-1----:R-:W-:Y:S06]  /*8d80*/  @!P0 BRA `(.L_x_217) ;  /* 0x0000001000e88947 */ /* 0x002fec0003800000 */
.L_x_258:
[----:B------:R-:W1:Y:S01]  /*8d90*/  SYNCS.PHASECHK.TRANS64.TRYWAIT P0, [R6+URZ], R5 ;  /* 0x00000005060075a7 */ /* 0x000e62000800017f */
[----:B------:R-:W-:-:S05]  /*8da0*/  VIADD R0, R0, 0x1 ;  /* 0x0000000100007836 */ /* 0x000fca0000000000 */
[----:B------:R-:W-:-:S04]  /*8db0*/  ISETP.NE.AND P1, PT, R0, 0x20, PT ;  /* 0x000000200000780c */ /* 0x000fc80003f25270 */
[----:B------:R-:W-:Y:S02]  /*8dc0*/  SEL R2, RZ, 0x1, P1 ;  /* 0x00000001ff027807 */ /* 0x000fe40000800000 */
[----:B------:R-:W-:Y:S02]  /*8dd0*/  SEL R0, R0, RZ, P1 ;  /* 0x000000ff00007207 */ /* 0x000fe40000800000 */
[----:B------:R-:W-:-:S03]  /*8de0*/  LOP3.LUT R7, R7, R2, RZ, 0x3c, !PT ;  /* 0x0000000207077212 */ /* 0x000fc600078e3cff */
[----:B0-----:R-:W-:Y:S01]  /*8df0*/  IMAD R9, R0, 0x8, R3 ;  /* 0x0000000800097824 */ /* 0x001fe200078e0203 */
[----:B------:R-:W-:Y:S01]  /*8e00*/  SHF.L.U32 R4, R7, 0x1f, RZ ;  /* 0x0000001f07047819 */ /* 0x000fe200000006ff */
[----:B-1----:R-:W-:Y:S06]  /*8e10*/  @!P0 BRA `(.L_x_218) ;  /* 0x0000001000d88947 */ /* 0x002fec0003800000 */
.L_x_259:
        /* <DEDUP_REMOVED lines=9> */
.L_x_260:
        /* <DEDUP_REMOVED lines=9> */
.L_x_261:
        /* <DEDUP_REMOVED lines=9> */
.L_x_262:
        /* <DEDUP_REMOVED lines=9> */
.L_x_263:
        /* <DEDUP_REMOVED lines=9> */
.L_x_264:
        /* <DEDUP_REMOVED lines=9> */
.L_x_265:
        /* <DEDUP_REMOVED lines=9> */
.L_x_266:
        /* <DEDUP_REMOVED lines=9> */
.L_x_267:
        /* <DEDUP_REMOVED lines=9> */
.L_x_268:
        /* <DEDUP_REMOVED lines=9> */
.L_x_269:
        /* <DEDUP_REMOVED lines=9> */
.L_x_270:
        /* <DEDUP_REMOVED lines=9> */
.L_x_271:
        /* <DEDUP_REMOVED lines=9> */
.L_x_272:
        /* <DEDUP_REMOVED lines=9> */
.L_x_273:
        /* <DEDUP_REMOVED lines=9> */
.L_x_274:
        /* <DEDUP_REMOVED lines=9> */
.L_x_275:
        /* <DEDUP_REMOVED lines=9> */
.L_x_276:
        /* <DEDUP_REMOVED lines=9> */
.L_x_277:
        /* <DEDUP_REMOVED lines=9> */
.L_x_278:
        /* <DEDUP_REMOVED lines=9> */
.L_x_279:
        /* <DEDUP_REMOVED lines=9> */
.L_x_280:
        /* <DEDUP_REMOVED lines=9> */
.L_x_281:
        /* <DEDUP_REMOVED lines=9> */
.L_x_282:
        /* <DEDUP_REMOVED lines=9> */
.L_x_283:
        /* <DEDUP_REMOVED lines=9> */
.L_x_284:
        /* <DEDUP_REMOVED lines=9> */
.L_x_285:
        /* <DEDUP_REMOVED lines=9> */
.L_x_286:
[----:B------:R-:W1:Y:S01]  /*9d50*/  SYNCS.PHASECHK.TRANS64.TRYWAIT P0, [R6+URZ], R5 ;  /* 0x00000005060075a7 */ /* 0x000e62000800017f */
[----:B------:R-:W-:-:S05]  /*9d60*/  VIADD R0, R0, 0x1 ;  /* 0x0000000100007836 */ /* 0x000fca0000000000 */
[----:B------:R-:W-:-:S04]  /*9d70*/  ISETP.NE.AND P1, PT, R0, 0x20, PT ;  /* 0x000000200000780c */ /* 0x000fc80003f25270 */
[----:B------:R-:W-:Y:S02]  /*9d80*/  SEL R2, RZ, 0x1, P1 ;  /* 0x00000001ff027807 */ /* 0x000fe40000800000 */
[----:B------:R-:W-:Y:S02]  /*9d90*/  SEL R0, R0, RZ, P1 ;  /* 0x000000ff00007207 */ /* 0x000fe40000800000 */
[----:B------:R-:W-:Y:S01]  /*9da0*/  LOP3.LUT R2, R7, R2, RZ, 0x3c, !PT ;  /* 0x0000000207027212 */ /* 0x000fe200078e3cff */
[----:B-1----:R-:W-:Y:S06]  /*9db0*/  @!P0 BRA `(.L_x_246) ;  /* 0x0000000c00208947 */ /* 0x002fec0003800000 */
.L_x_287:
[----:B------:R-:W-:Y:S01]  /*9dc0*/  IMAD R3, R0, 0x8, R3 ;  /* 0x0000000800037824 */ /* 0x000fe200078e0203 */
[----:B------:R-:W-:-:S07]  /*9dd0*/  SHF.L.U32 R0, R2, 0x1f, RZ ;  /* 0x0000001f02007819 */ /* 0x000fce00000006ff */
.L_x_247:
[----:B--2---:R2:W3:Y:S02]  /*9de0*/  SYNCS.PHASECHK.TRANS64.TRYWAIT P0, [R3+URZ], R0 ;  /* 0x00000000030075a7 */ /* 0x0044e4000800017f */
[----:B---3--:R-:W-:Y:S05]  /*9df0*/  @!P0 NANOSLEEP.SYNCS 0x989680 ;  /* 0x009896800000895d */ /* 0x008fea0003900000 */
[----:B------:R-:W3:Y:S02]  /*9e00*/  @!P0 SYNCS.PHASECHK.TRANS64 P0, [R3+URZ], R0 ;  /* 0x00000000030085a7 */ /* 0x000ee4000800007f */
[----:B---3--:R-:W-:Y:S05]  /*9e10*/  @!P0 BRA `(.L_x_247) ;  /* 0xfffffffc00f08947 */ /* 0x008fea000383ffff */
.L_x_214:
[----:B------:R-:W-:Y:S05]  /*9e20*/  BSYNC B0 ;  /* 0x0000000000007941 */ /* 0x000fea0003800000 */
.L_x_213:
[----:B------:R-:W-:Y:S05]  /*9e30*/  EXIT ;  /* 0x000000000000794d */ /* 0x000fea0003800000 */
.L_x_19:
[----:B0-----:R0:W1:Y:S02]  /*9e40*/  SYNCS.PHASECHK.TRANS64.TRYWAIT P0, [R111+URZ], R0 ;  /* 0x000000006f0075a7 */ /* 0x001064000800017f */
[----:B-1----:R-:W-:Y:S05]  /*9e50*/  @!P0 NANOSLEEP.SYNCS 0x989680 ;  /* 0x009896800000895d */ /* 0x002fea0003900000 */
[----:B------:R-:W1:Y:S02]  /*9e60*/  @!P0 SYNCS.PHASECHK.TRANS64 P0, [R111+URZ], R0 ;  /* 0x000000006f0085a7 */ /* 0x000e64000800007f */
[----:B-1----:R-:W-:Y:S05]  /*9e70*/  @!P0 BRA `(.L_x_19) ;  /* 0xfffffffc00f08947 */ /* 0x002fea000383ffff */
[----:B------:R-:W-:Y:S05]  /*9e80*/  BRA `(.L_x_248) ;  /* 0xffffff7c00407947 */ /* 0x000fea000383ffff */
.L_x_24:
[----:B-1----:R1:W2:Y:S02]  /*9e90*/  SYNCS.PHASECHK.TRANS64.TRYWAIT P1, [R3+URZ], R0 ;  /* 0x00000000030075a7 */ /* 0x0022a4000802017f */
[----:B--2---:R-:W-:Y:S05]  /*9ea0*/  @!P1 NANOSLEEP.SYNCS 0x989680 ;  /* 0x009896800000995d */ /* 0x004fea0003900000 */
[----:B------:R-:W2:Y:S02]  /*9eb0*/  @!P1 SYNCS.PHASECHK.TRANS64 P1, [R3+URZ], R0 ;  /* 0x00000000030095a7 */ /* 0x000ea4000802007f */
[----:B--2---:R-:W-:Y:S05]  /*9ec0*/  @!P1 BRA `(.L_x_24) ;  /* 0xfffffffc00f09947 */ /* 0x004fea000383ffff */
[----:B------:R-:W-:Y:S05]  /*9ed0*/  BRA `(.L_x_23) ;  /* 0xffffff7c00b07947 */ /* 0x000fea000383ffff */
.L_x_29:
[----:B-1----:R-:W-:-:S04]  /*9ee0*/  IMAD.U32 R5, RZ, RZ, UR4 ;  /* 0x00000004ff057e24 */ /* 0x002fc8000f8e00ff */
[----:B------:R1:W2:Y:S03]  /*9ef0*/  SYNCS.PHASECHK.TRANS64.TRYWAIT P1, [R5+URZ], R4 ;  /* 0x00000004050075a7 */ /* 0x0002a6000802017f */
[----:B--2---:R-:W-:Y:S05]  /*9f00*/  @!P1 NANOSLEEP.SYNCS 0x989680 ;  /* 0x009896800000995d */ /* 0x004fea0003900000 */
[----:B------:R-:W2:Y:S02]  /*9f10*/  @!P1 SYNCS.PHASECHK.TRANS64 P1, [R5+URZ], R4 ;  /* 0x00000004050095a7 */ /* 0x000ea4000802007f */
[----:B--2---:R-:W-:Y:S05]  /*9f20*/  @!P1 BRA `(.L_x_29) ;  /* 0xfffffffc00ec9947 */ /* 0x004fea000383ffff */
[----:B------:R-:W-:Y:S05]  /*9f30*/  BRA `(.L_x_28) ;  /* 0xffffff8000887947 */ /* 0x000fea000383ffff */
.L_x_35:
[----:B0-----:R0:W1:Y:S02]  /*9f40*/  SYNCS.PHASECHK.TRANS64.TRYWAIT P0, [R111+URZ+0x10], R0 ;  /* 0x000010006f0075a7 */ /* 0x001064000800017f */
[----:B-1----:R-:W-:Y:S05]  /*9f50*/  @!P0 NANOSLEEP.SYNCS 0x989680 ;  /* 0x009896800000895d */ /* 0x002fea0003900000 */
[----:B------:R-:W1:Y:S02]  /*9f60*/  @!P0 SYNCS.PHASECHK.TRANS64 P0, [R111+URZ+0x10], R0 ;  /* 0x000010006f0085a7 */ /* 0x000e64000800007f */
[----:B-1----:R-:W-:Y:S05]  /*9f70*/  @!P0 BRA `(.L_x_35) ;  /* 0xfffffffc00f08947 */ /* 0x002fea000383ffff */
[----:B------:R-:W-:Y:S05]  /*9f80*/  BRA `(.L_x_249) ;  /* 0xffffff8400e07947 */ /* 0x000fea000383ffff */
.L_x_200:
[----:B------:R-:W-:Y:S01]  /*9f90*/  BSSY B1, `(.L_x_250) ;  /* 0x0000006000017945 */ /* 0x000fe20003800000 */
[----:B------:R-:W-:-:S07]  /*9fa0*/  IMAD.MOV.U32 R15, RZ, RZ, -0x1 ;  /* 0xffffffffff0f7424 */ /* 0x000fce00078e00ff */
[----:B-----5:R-:W-:Y:S05]  /*9fb0*/  WARPSYNC.COLLECTIVE R15, `(.L_x_251) ;  /* 0x000000000f0c7348 */ /* 0x020fea0003c00000 */
[----:B------:R-:W-:Y:S02]  /*9fc0*/  ELECT P6, UR62, PT ;  /* 0x00000000003e782f */ /* 0x000fe400038c0000 */
[----:B------:R-:W-:Y:S01]  /*9fd0*/  MOV R14, UR62 ;  /* 0x0000003e000e7c02 */ /* 0x000fe20008000f00 */
[----:B-----5:R-:W-:Y:S10]  /*9fe0*/  ENDCOLLECTIVE ;  /* 0x000000000000791b */ /* 0x020ff40003800000 */
.L_x_251:
[----:B------:R-:W-:Y:S05]  /*9ff0*/  BSYNC B1 ;  /* 0x0000000000017941 */ /* 0x000fea0003800000 */
.L_x_250:
[----:B------:R-:W-:Y:S05]  /*a000*/  BRA `(.L_x_252) ;  /* 0xffffffe000087947 */ /* 0x000fea000383ffff */
.L_x_203:
[----:B0-----:R0:W1:Y:S02]  /*a010*/  SYNCS.PHASECHK.TRANS64.TRYWAIT P1, [R10+URZ+0x100], R3 ;  /* 0x000100030a0075a7 */ /* 0x001064000802017f */
[----:B-1----:R-:W-:Y:S05]  /*a020*/  @!P1 NANOSLEEP.SYNCS 0x989680 ;  /* 0x009896800000995d */ /* 0x002fea0003900000 */
[----:B------:R-:W1:Y:S02]  /*a030*/  @!P1 SYNCS.PHASECHK.TRANS64 P1, [R10+URZ+0x100], R3 ;  /* 0x000100030a0095a7 */ /* 0x000e64000802007f */
[----:B-1----:R-:W-:Y:S05]  /*a040*/  @!P1 BRA `(.L_x_203) ;  /* 0xfffffffc00f09947 */ /* 0x002fea000383ffff */
[----:B------:R-:W-:Y:S05]  /*a050*/  BRA `(.L_x_253) ;  /* 0xffffffe000407947 */ /* 0x000fea000383ffff */
.L_x_212:
[----:B------:R-:W-:Y:S01]  /*a060*/  BSSY B0, `(.L_x_254) ;  /* 0x0000006000007945 */ /* 0x000fe20003800000 */
[----:B------:R-:W-:-:S07]  /*a070*/  IMAD.MOV.U32 R15, RZ, RZ, -0x1 ;  /* 0xffffffffff0f7424 */ /* 0x000fce00078e00ff */
[----:B-----5:R-:W-:Y:S05]  /*a080*/  WARPSYNC.COLLECTIVE R15, `(.L_x_255) ;  /* 0x000000000f0c7348 */ /* 0x020fea0003c00000 */
[----:B------:R-:W-:Y:S02]  /*a090*/  ELECT P6, UR62, PT ;  /* 0x00000000003e782f */ /* 0x000fe400038c0000 */
[----:B------:R-:W-:Y:S01]  /*a0a0*/  MOV R14, UR62 ;  /* 0x0000003e000e7c02 */ /* 0x000fe20008000f00 */
[----:B-----5:R-:W-:Y:S10]  /*a0b0*/  ENDCOLLECTIVE ;  /* 0x000000000000791b */ /* 0x020ff40003800000 */
.L_x_255:
[----:B------:R-:W-:Y:S05]  /*a0c0*/  BSYNC B0 ;  /* 0x0000000000007941 */ /* 0x000fea0003800000 */
.L_x_254:
[----:B------:R-:W-:Y:S05]  /*a0d0*/  BRA `(.L_x_256) ;  /* 0xffffffe800b07947 */ /* 0x000fea000383ffff */
.L_x_216:
[----:B0-----:R0:W1:Y:S02]  /*a0e0*/  SYNCS.PHASECHK.TRANS64.TRYWAIT P0, [R7+URZ], R2 ;  /* 0x00000002070075a7 */ /* 0x001064000800017f */
[----:B-1----:R-:W-:Y:S05]  /*a0f0*/  @!P0 NANOSLEEP.SYNCS 0x989680 ;  /* 0x009896800000895d */ /* 0x002fea0003900000 */
[----:B------:R-:W1:Y:S02]  /*a100*/  @!P0 SYNCS.PHASECHK.TRANS64 P0, [R7+URZ], R2 ;  /* 0x00000002070085a7 */ /* 0x000e64000800007f */
[----:B-1----:R-:W-:Y:S05]  /*a110*/  @!P0 BRA `(.L_x_216) ;  /* 0xfffffffc00f08947 */ /* 0x002fea000383ffff */
[----:B------:R-:W-:Y:S05]  /*a120*/  BRA `(.L_x_257) ;  /* 0xffffffe800f47947 */ /* 0x000fea000383ffff */
.L_x_217:
[----:B0-----:R0:W1:Y:S02]  /*a130*/  SYNCS.PHASECHK.TRANS64.TRYWAIT P0, [R9+URZ], R4 ;  /* 0x00000004090075a7 */ /* 0x001064000800017f */
[----:B-1----:R-:W-:Y:S05]  /*a140*/  @!P0 NANOSLEEP.SYNCS 0x989680 ;  /* 0x009896800000895d */ /* 0x002fea0003900000 */
[----:B------:R-:W1:Y:S02]  /*a150*/  @!P0 SYNCS.PHASECHK.TRANS64 P0, [R9+URZ], R4 ;  /* 0x00000004090085a7 */ /* 0x000e64000800007f */
[----:B-1----:R-:W-:Y:S05]  /*a160*/  @!P0 BRA `(.L_x_217) ;  /* 0xfffffffc00f08947 */ /* 0x002fea000383ffff */
[----:B------:R-:W-:Y:S05]  /*a170*/  BRA `(.L_x_258) ;  /* 0xffffffec00047947 */ /* 0x000fea000383ffff */
.L_x_218:
[----:B0-----:R0:W1:Y:S02]  /*a180*/  SYNCS.PHASECHK.TRANS64.TRYWAIT P0, [R6+URZ], R5 ;  /* 0x00000005060075a7 */ /* 0x001064000800017f */
[----:B-1----:R-:W-:Y:S05]  /*a190*/  @!P0 NANOSLEEP.SYNCS 0x989680 ;  /* 0x009896800000895d */ /* 0x002fea0003900000 */
[----:B------:R-:W1:Y:S02]  /*a1a0*/  @!P0 SYNCS.PHASECHK.TRANS64 P0, [R6+URZ], R5 ;  /* 0x00000005060085a7 */ /* 0x000e64000800007f */
[----:B-1----:R-:W-:Y:S05]  /*a1b0*/  @!P0 BRA `(.L_x_218) ;  /* 0xfffffffc00f08947 */ /* 0x002fea000383ffff */
[----:B------:R-:W-:Y:S05]  /*a1c0*/  BRA `(.L_x_259) ;  /* 0xffffffec00147947 */ /* 0x000fea000383ffff */
.L_x_219:
[----:B0-----:R0:W1:Y:S02]  /*a1d0*/  SYNCS.PHASECHK.TRANS64.TRYWAIT P0, [R9+URZ], R4 ;  /* 0x00000004090075a7 */ /* 0x001064000800017f */
[----:B-1----:R-:W-:Y:S05]  /*a1e0*/  @!P0 NANOSLEEP.SYNCS 0x989680 ;  /* 0x009896800000895d */ /* 0x002fea0003900000 */
[----:B------:R-:W1:Y:S02]  /*a1f0*/  @!P0 SYNCS.PHASECHK.TRANS64 P0, [R9+URZ], R4 ;  /* 0x00000004090085a7 */ /* 0x000e64000800007f */
[----:B-1----:R-:W-:Y:S05]  /*a200*/  @!P0 BRA `(.L_x_219) ;  /* 0xfffffffc00f08947 */ /* 0x002fea000383ffff */
[----:B------:R-:W-:Y:S05]  /*a210*/  BRA `(.L_x_260) ;  /* 0xffffffec00247947 */ /* 0x000fea000383ffff */
.L_x_220:
[----:B0-----:R0:W1:Y:S02]  /*a220*/  SYNCS.PHASECHK.TRANS64.TRYWAIT P0, [R6+URZ], R5 ;  /* 0x00000005060075a7 */ /* 0x001064000800017f */
[----:B-1----:R-:W-:Y:S05]  /*a230*/  @!P0 NANOSLEEP.SYNCS 0x989680 ;  /* 0x009896800000895d */ /* 0x002fea0003900000 */
[----:B------:R-:W1:Y:S02]  /*a240*/  @!P0 SYNCS.PHASECHK.TRANS64 P0, [R6+URZ], R5 ;  /* 0x00000005060085a7 */ /* 0x000e64000800007f */
[----:B-1----:R-:W-:Y:S05]  /*a250*/  @!P0 BRA `(.L_x_220) ;  /* 0xfffffffc00f08947 */ /* 0x002fea000383ffff */
[----:B------:R-:W-:Y:S05]  /*a260*/  BRA `(.L_x_261) ;  /* 0xffffffec00347947 */ /* 0x000fea000383ffff */
.L_x_221:
[----:B0-----:R0:W1:Y:S02]  /*a270*/  SYNCS.PHASECHK.TRANS64.TRYWAIT P0, [R9+URZ], R4 ;  /* 0x00000004090075a7 */ /* 0x001064000800017f */
[----:B-1----:R-:W-:Y:S05]  /*a280*/  @!P0 NANOSLEEP.SYNCS 0x989680 ;  /* 0x009896800000895d */ /* 0x002fea0003900000 */
[----:B------:R-:W1:Y:S02]  /*a290*/  @!P0 SYNCS.PHASECHK.TRANS64 P0, [R9+URZ], R4 ;  /* 0x00000004090085a7 */ /* 0x000e64000800007f */
[----:B-1----:R-:W-:Y:S05]  /*a2a0*/  @!P0 BRA `(.L_x_221) ;  /* 0xfffffffc00f08947 */ /* 0x002fea000383ffff */
[----:B------:R-:W-:Y:S05]  /*a2b0*/  BRA `(.L_x_262) ;  /* 0xffffffec00447947 */ /* 0x000fea000383ffff */
.L_x_222:
[----:B0-----:R0:W1:Y:S02]  /*a2c0*/  SYNCS.PHASECHK.TRANS64.TRYWAIT P0, [R6+URZ], R5 ;  /* 0x00000005060075a7 */ /* 0x001064000800017f */
[----:B-1----:R-:W-:Y:S05]  /*a2d0*/  @!P0 NANOSLEEP.SYNCS 0x989680 ;  /* 0x009896800000895d */ /* 0x002fea0003900000 */
[----:B------:R-:W1:Y:S02]  /*a2e0*/  @!P0 SYNCS.PHASECHK.TRANS64 P0, [R6+URZ], R5 ;  /* 0x00000005060085a7 */ /* 0x000e64000800007f */
[----:B-1----:R-:W-:Y:S05]  /*a2f0*/  @!P0 BRA `(.L_x_222) ;  /* 0xfffffffc00f08947 */ /* 0x002fea000383ffff */
[----:B------:R-:W-:Y:S05]  /*a300*/  BRA `(.L_x_263) ;  /* 0xffffffec00547947 */ /* 0x000fea000383ffff */
.L_x_223:
[----:B0-----:R0:W1:Y:S02]  /*a310*/  SYNCS.PHASECHK.TRANS64.TRYWAIT P0, [R9+URZ], R4 ;  /* 0x00000004090075a7 */ /* 0x001064000800017f */
[----:B-1----:R-:W-:Y:S05]  /*a320*/  @!P0 NANOSLEEP.SYNCS 0x989680 ;  /* 0x009896800000895d */ /* 0x002fea0003900000 */
[----:B------:R-:W1:Y:S02]  /*a330*/  @!P0 SYNCS.PHASECHK.TRANS64 P0, [R9+URZ], R4 ;  /* 0x00000004090085a7 */ /* 0x000e64000800007f */
[----:B-1----:R-:W-:Y:S05]  /*a340*/  @!P0 BRA `(.L_x_223) ;  /* 0xfffffffc00f08947 */ /* 0x002fea000383ffff */
[----:B------:R-:W-:Y:S05]  /*a350*/  BRA `(.L_x_264) ;  /* 0xffffffec00647947 */ /* 0x000fea000383ffff */
.L_x_224:
[----:B0-----:R0:W1:Y:S02]  /*a360*/  SYNCS.PHASECHK.TRANS64.TRYWAIT P0, [R6+URZ], R5 ;  /* 0x00000005060075a7 */ /* 0x001064000800017f */
[----:B-1----:R-:W-:Y:S05]  /*a370*/  @!P0 NANOSLEEP.SYNCS 0x989680 ;  /* 0x009896800000895d */ /* 0x002fea0003900000 */
[----:B------:R-:W1:Y:S02]  /*a380*/  @!P0 SYNCS.PHASECHK.TRANS64 P0, [R6+URZ], R5 ;  /* 0x00000005060085a7 */ /* 0x000e64000800007f */
[----:B-1----:R-:W-:Y:S05]  /*a390*/  @!P0 BRA `(.L_x_224) ;  /* 0xfffffffc00f08947 */ /* 0x002fea000383ffff */
[----:B------:R-:W-:Y:S05]  /*a3a0*/  BRA `(.L_x_265) ;  /* 0xffffffec00747947 */ /* 0x000fea000383ffff */
.L_x_225:
[----:B0-----:R0:W1:Y:S02]  /*a3b0*/  SYNCS.PHASECHK.TRANS64.TRYWAIT P0, [R9+URZ], R4 ;  /* 0x00000004090075a7 */ /* 0x001064000800017f */
[----:B-1----:R-:W-:Y:S05]  /*a3c0*/  @!P0 NANOSLEEP.SYNCS 0x989680 ;  /* 0x009896800000895d */ /* 0x002fea0003900000 */
[----:B------:R-:W1:Y:S02]  /*a3d0*/  @!P0 SYNCS.PHASECHK.TRANS64 P0, [R9+URZ], R4 ;  /* 0x00000004090085a7 */ /* 0x000e64000800007f */
[----:B-1----:R-:W-:Y:S05]  /*a3e0*/  @!P0 BRA `(.L_x_225) ;  /* 0xfffffffc00f08947 */ /* 0x002fea000383ffff */
[----:B------:R-:W-:Y:S05]  /*a3f0*/  BRA `(.L_x_266) ;  /* 0xffffffec00847947 */ /* 0x000fea000383ffff */
.L_x_226:
[----:B0-----:R0:W1:Y:S02]  /*a400*/  SYNCS.PHASECHK.TRANS64.TRYWAIT P0, [R6+URZ], R5 ;  /* 0x00000005060075a7 */ /* 0x001064000800017f */
[----:B-1----:R-:W-:Y:S05]  /*a410*/  @!P0 NANOSLEEP.SYNCS 0x989680 ;  /* 0x009896800000895d */ /* 0x002fea0003900000 */
[----:B------:R-:W1:Y:S02]  /*a420*/  @!P0 SYNCS.PHASECHK.TRANS64 P0, [R6+URZ], R5 ;  /* 0x00000005060085a7 */ /* 0x000e64000800007f */
[----:B-1----:R-:W-:Y:S05]  /*a430*/  @!P0 BRA `(.L_x_226) ;  /* 0xfffffffc00f08947 */ /* 0x002fea000383ffff */
[----:B------:R-:W-:Y:S05]  /*a440*/  BRA `(.L_x_267) ;  /* 0xffffffec00947947 */ /* 0x000fea000383ffff */
.L_x_227:
[----:B0-----:R0:W1:Y:S02]  /*a450*/  SYNCS.PHASECHK.TRANS64.TRYWAIT P0, [R9+URZ], R4 ;  /* 0x00000004090075a7 */ /* 0x001064000800017f */
[----:B-1----:R-:W-:Y:S05]  /*a460*/  @!P0 NANOSLEEP.SYNCS 0x989680 ;  /* 0x009896800000895d */ /* 0x002fea0003900000 */
[----:B------:R-:W1:Y:S02]  /*a470*/  @!P0 SYNCS.PHASECHK.TRANS64 P0, [R9+URZ], R4 ;  /* 0x00000004090085a7 */ /* 0x000e64000800007f */
[----:B-1----:R-:W-:Y:S05]  /*a480*/  @!P0 BRA `(.L_x_227) ;  /* 0xfffffffc00f08947 */ /* 0x002fea000383ffff */
[----:B------:R-:W-:Y:S05]  /*a490*/  BRA `(.L_x_268) ;  /* 0xffffffec00a47947 */ /* 0x000fea000383ffff */
.L_x_228:
[----:B0-----:R0:W1:Y:S02]  /*a4a0*/  SYNCS.PHASECHK.TRANS64.TRYWAIT P0, [R6+URZ], R5 ;  /* 0x00000005060075a7 */ /* 0x001064000800017f */
[----:B-1----:R-:W-:Y:S05]  /*a4b0*/  @!P0 NANOSLEEP.SYNCS 0x989680 ;  /* 0x009896800000895d */ /* 0x002fea0003900000 */
[----:B------:R-:W1:Y:S02]  /*a4c0*/  @!P0 SYNCS.PHASECHK.TRANS64 P0, [R6+URZ], R5 ;  /* 0x00000005060085a7 */ /* 0x000e64000800007f */
[----:B-1----:R-:W-:Y:S05]  /*a4d0*/  @!P0 BRA `(.L_x_228) ;  /* 0xfffffffc00f08947 */ /* 0x002fea000383ffff */
[----:B------:R-:W-:Y:S05]  /*a4e0*/  BRA `(.L_x_269) ;  /* 0xffffffec00b47947 */ /* 0x000fea000383ffff */
.L_x_229:
[----:B0-----:R0:W1:Y:S02]  /*a4f0*/  SYNCS.PHASECHK.TRANS64.TRYWAIT P0, [R9+URZ], R4 ;  /* 0x00000004090075a7 */ /* 0x001064000800017f */
[----:B-1----:R-:W-:Y:S05]  /*a500*/  @!P0 NANOSLEEP.SYNCS 0x989680 ;  /* 0x009896800000895d */ /* 0x002fea0003900000 */
[----:B------:R-:W1:Y:S02]  /*a510*/  @!P0 SYNCS.PHASECHK.TRANS64 P0, [R9+URZ], R4 ;  /* 0x00000004090085a7 */ /* 0x000e64000800007f */
[----:B-1----:R-:W-:Y:S05]  /*a520*/  @!P0 BRA `(.L_x_229) ;  /* 0xfffffffc00f08947 */ /* 0x002fea000383ffff */
[----:B------:R-:W-:Y:S05]  /*a530*/  BRA `(.L_x_270) ;  /* 0xffffffec00c47947 */ /* 0x000fea000383ffff */
.L_x_230:
[----:B0-----:R0:W1:Y:S02]  /*a540*/  SYNCS.PHASECHK.TRANS64.TRYWAIT P0, [R6+URZ], R5 ;  /* 0x00000005060075a7 */ /* 0x001064000800017f */
[----:B-1----:R-:W-:Y:S05]  /*a550*/  @!P0 NANOSLEEP.SYNCS 0x989680 ;  /* 0x009896800000895d */ /* 0x002fea0003900000 */
[----:B------:R-:W1:Y:S02]  /*a560*/  @!P0 SYNCS.PHASECHK.TRANS64 P0, [R6+URZ], R5 ;  /* 0x00000005060085a7 */ /* 0x000e64000800007f */
[----:B-1----:R-:W-:Y:S05]  /*a570*/  @!P0 BRA `(.L_x_230) ;  /* 0xfffffffc00f08947 */ /* 0x002fea000383ffff */
[----:B------:R-:W-:Y:S05]  /*a580*/  BRA `(.L_x_271) ;  /* 0xffffffec00d47947 */ /* 0x000fea000383ffff */
.L_x_231:
[----:B0-----:R0:W1:Y:S02]  /*a590*/  SYNCS.PHASECHK.TRANS64.TRYWAIT P0, [R9+URZ], R4 ;  /* 0x00000004090075a7 */ /* 0x001064000800017f */
[----:B-1----:R-:W-:Y:S05]  /*a5a0*/  @!P0 NANOSLEEP.SYNCS 0x989680 ;  /* 0x009896800000895d */ /* 0x002fea0003900000 */
[----:B------:R-:W1:Y:S02]  /*a5b0*/  @!P0 SYNCS.PHASECHK.TRANS64 P0, [R9+URZ], R4 ;  /* 0x00000004090085a7 */ /* 0x000e64000800007f */
[----:B-1----:R-:W-:Y:S05]  /*a5c0*/  @!P0 BRA `(.L_x_231) ;  /* 0xfffffffc00f08947 */ /* 0x002fea000383ffff */
[----:B------:R-:W-:Y:S05]  /*a5d0*/  BRA `(.L_x_272) ;  /* 0xffffffec00e47947 */ /* 0x000fea000383ffff */
.L_x_232:
[----:B0-----:R0:W1:Y:S02]  /*a5e0*/  SYNCS.PHASECHK.TRANS64.TRYWAIT P0, [R6+URZ], R5 ;  /* 0x00000005060075a7 */ /* 0x001064000800017f */
[----:B-1----:R-:W-:Y:S05]  /*a5f0*/  @!P0 NANOSLEEP.SYNCS 0x989680 ;  /* 0x009896800000895d */ /* 0x002fea0003900000 */
[----:B------:R-:W1:Y:S02]  /*a600*/  @!P0 SYNCS.PHASECHK.TRANS64 P0, [R6+URZ], R5 ;  /* 0x00000005060085a7 */ /* 0x000e64000800007f */
[----:B-1----:R-:W-:Y:S05]  /*a610*/  @!P0 BRA `(.L_x_232) ;  /* 0xfffffffc00f08947 */ /* 0x002fea000383ffff */
[----:B------:R-:W-:Y:S05]  /*a620*/  BRA `(.L_x_273) ;  /* 0xffffffec00f47947 */ /* 0x000fea000383ffff */
.L_x_233:
[----:B0-----:R0:W1:Y:S02]  /*a630*/  SYNCS.PHASECHK.TRANS64.TRYWAIT P0, [R9+URZ], R4 ;  /* 0x00000004090075a7 */ /* 0x001064000800017f */
[----:B-1----:R-:W-:Y:S05]  /*a640*/  @!P0 NANOSLEEP.SYNCS 0x989680 ;  /* 0x009896800000895d */ /* 0x002fea0003900000 */
[----:B------:R-:W1:Y:S02]  /*a650*/  @!P0 SYNCS.PHASECHK.TRANS64 P0, [R9+URZ], R4 ;  /* 0x00000004090085a7 */ /* 0x000e64000800007f */
[----:B-1----:R-:W-:Y:S05]  /*a660*/  @!P0 BRA `(.L_x_233) ;  /* 0xfffffffc00f08947 */ /* 0x002fea000383ffff */
[----:B------:R-:W-:Y:S05]  /*a670*/  BRA `(.L_x_274) ;  /* 0xfffffff000047947 */ /* 0x000fea000383ffff */
.L_x_234:
[----:B0-----:R0:W1:Y:S02]  /*a680*/  SYNCS.PHASECHK.TRANS64.TRYWAIT P0, [R6+URZ], R5 ;  /* 0x00000005060075a7 */ /* 0x001064000800017f */
[----:B-1----:R-:W-:Y:S05]  /*a690*/  @!P0 NANOSLEEP.SYNCS 0x989680 ;  /* 0x009896800000895d */ /* 0x002fea0003900000 */
[----:B------:R-:W1:Y:S02]  /*a6a0*/  @!P0 SYNCS.PHASECHK.TRANS64 P0, [R6+URZ], R5 ;  /* 0x00000005060085a7 */ /* 0x000e64000800007f */
[----:B-1----:R-:W-:Y:S05]  /*a6b0*/  @!P0 BRA `(.L_x_234) ;  /* 0xfffffffc00f08947 */ /* 0x002fea000383ffff */
[----:B------:R-:W-:Y:S05]  /*a6c0*/  BRA `(.L_x_275) ;  /* 0xfffffff000147947 */ /* 0x000fea000383ffff */
.L_x_235:
[----:B0-----:R0:W1:Y:S02]  /*a6d0*/  SYNCS.PHASECHK.TRANS64.TRYWAIT P0, [R9+URZ], R4 ;  /* 0x00000004090075a7 */ /* 0x001064000800017f */
[----:B-1----:R-:W-:Y:S05]  /*a6e0*/  @!P0 NANOSLEEP.SYNCS 0x989680 ;  /* 0x009896800000895d */ /* 0x002fea0003900000 */
[----:B------:R-:W1:Y:S02]  /*a6f0*/  @!P0 SYNCS.PHASECHK.TRANS64 P0, [R9+URZ], R4 ;  /* 0x00000004090085a7 */ /* 0x000e64000800007f */
[----:B-1----:R-:W-:Y:S05]  /*a700*/  @!P0 BRA `(.L_x_235) ;  /* 0xfffffffc00f08947 */ /* 0x002fea000383ffff */
[----:B------:R-:W-:Y:S05]  /*a710*/  BRA `(.L_x_276) ;  /* 0xfffffff000247947 */ /* 0x000fea000383ffff */
.L_x_236:
[----:B0-----:R0:W1:Y:S02]  /*a720*/  SYNCS.PHASECHK.TRANS64.TRYWAIT P0, [R6+URZ], R5 ;  /* 0x00000005060075a7 */ /* 0x001064000800017f */
[----:B-1----:R-:W-:Y:S05]  /*a730*/  @!P0 NANOSLEEP.SYNCS 0x989680 ;  /* 0x009896800000895d */ /* 0x002fea0003900000 */
[----:B------:R-:W1:Y:S02]  /*a740*/  @!P0 SYNCS.PHASECHK.TRANS64 P0, [R6+URZ], R5 ;  /* 0x00000005060085a7 */ /* 0x000e64000800007f */
[----:B-1----:R-:W-:Y:S05]  /*a750*/  @!P0 BRA `(.L_x_236) ;  /* 0xfffffffc00f08947 */ /* 0x002fea000383ffff */
[----:B------:R-:W-:Y:S05]  /*a760*/  BRA `(.L_x_277) ;  /* 0xfffffff000347947 */ /* 0x000fea000383ffff */
.L_x_237:
[----:B0-----:R0:W1:Y:S02]  /*a770*/  SYNCS.PHASECHK.TRANS64.TRYWAIT P0, [R9+URZ], R4 ;  /* 0x00000004090075a7 */ /* 0x001064000800017f */
[----:B-1----:R-:W-:Y:S05]  /*a780*/  @!P0 NANOSLEEP.SYNCS 0x989680 ;  /* 0x009896800000895d */ /* 0x002fea0003900000 */
[----:B------:R-:W1:Y:S02]  /*a790*/  @!P0 SYNCS.PHASECHK.TRANS64 P0, [R9+URZ], R4 ;  /* 0x00000004090085a7 */ /* 0x000e64000800007f */
[----:B-1----:R-:W-:Y:S05]  /*a7a0*/  @!P0 BRA `(.L_x_237) ;  /* 0xfffffffc00f08947 */ /* 0x002fea000383ffff */
[----:B------:R-:W-:Y:S05]  /*a7b0*/  BRA `(.L_x_278) ;  /* 0xfffffff000447947 */ /* 0x000fea000383ffff */
.L_x_238:
[----:B0-----:R0:W1:Y:S02]  /*a7c0*/  SYNCS.PHASECHK.TRANS64.TRYWAIT P0, [R6+URZ], R5 ;  /* 0x00000005060075a7 */ /* 0x001064000800017f */
[----:B-1----:R-:W-:Y:S05]  /*a7d0*/  @!P0 NANOSLEEP.SYNCS 0x989680 ;  /* 0x009896800000895d */ /* 0x002fea0003900000 */
[----:B------:R-:W1:Y:S02]  /*a7e0*/  @!P0 SYNCS.PHASECHK.TRANS64 P0, [R6+URZ], R5 ;  /* 0x00000005060085a7 */ /* 0x000e64000800007f */
[----:B-1----:R-:W-:Y:S05]  /*a7f0*/  @!P0 BRA `(.L_x_238) ;  /* 0xfffffffc00f08947 */ /* 0x002fea000383ffff */
[----:B------:R-:W-:Y:S05]  /*a800*/  BRA `(.L_x_279) ;  /* 0xfffffff000547947 */ /* 0x000fea000383ffff */
.L_x_239:
[----:B0-----:R0:W1:Y:S02]  /*a810*/  SYNCS.PHASECHK.TRANS64.TRYWAIT P0, [R9+URZ], R4 ;  /* 0x00000004090075a7 */ /* 0x001064000800017f */
[----:B-1----:R-:W-:Y:S05]  /*a820*/  @!P0 NANOSLEEP.SYNCS 0x989680 ;  /* 0x009896800000895d */ /* 0x002fea0003900000 */
[----:B------:R-:W1:Y:S02]  /*a830*/  @!P0 SYNCS.PHASECHK.TRANS64 P0, [R9+URZ], R4 ;  /* 0x00000004090085a7 */ /* 0x000e64000800007f */
[----:B-1----:R-:W-:Y:S05]  /*a840*/  @!P0 BRA `(.L_x_239) ;  /* 0xfffffffc00f08947 */ /* 0x002fea000383ffff */
[----:B------:R-:W-:Y:S05]  /*a850*/  BRA `(.L_x_280) ;  /* 0xfffffff000647947 */ /* 0x000fea000383ffff */
.L_x_240:
[----:B0-----:R0:W1:Y:S02]  /*a860*/  SYNCS.PHASECHK.TRANS64.TRYWAIT P0, [R6+URZ], R5 ;  /* 0x00000005060075a7 */ /* 0x001064000800017f */
[----:B-1----:R-:W-:Y:S05]  /*a870*/  @!P0 NANOSLEEP.SYNCS 0x989680 ;  /* 0x009896800000895d */ /* 0x002fea0003900000 */
[----:B------:R-:W1:Y:S02]  /*a880*/  @!P0 SYNCS.PHASECHK.TRANS64 P0, [R6+URZ], R5 ;  /* 0x00000005060085a7 */ /* 0x000e64000800007f */
[----:B-1----:R-:W-:Y:S05]  /*a890*/  @!P0 BRA `(.L_x_240) ;  /* 0xfffffffc00f08947 */ /* 0x002fea000383ffff */
[----:B------:R-:W-:Y:S05]  /*a8a0*/  BRA `(.L_x_281) ;  /* 0xfffffff000747947 */ /* 0x000fea000383ffff */
.L_x_241:
[----:B0-----:R0:W1:Y:S02]  /*a8b0*/  SYNCS.PHASECHK.TRANS64.TRYWAIT P0, [R9+URZ], R4 ;  /* 0x00000004090075a7 */ /* 0x001064000800017f */
[----:B-1----:R-:W-:Y:S05]  /*a8c0*/  @!P0 NANOSLEEP.SYNCS 0x989680 ;  /* 0x009896800000895d */ /* 0x002fea0003900000 */
[----:B------:R-:W1:Y:S02]  /*a8d0*/  @!P0 SYNCS.PHASECHK.TRANS64 P0, [R9+URZ], R4 ;  /* 0x00000004090085a7 */ /* 0x000e64000800007f */
[----:B-1----:R-:W-:Y:S05]  /*a8e0*/  @!P0 BRA `(.L_x_241) ;  /* 0xfffffffc00f08947 */ /* 0x002fea000383ffff */
[----:B------:R-:W-:Y:S05]  /*a8f0*/  BRA `(.L_x_282) ;  /* 0xfffffff000847947 */ /* 0x000fea000383ffff */
.L_x_242:
[----:B0-----:R0:W1:Y:S02]  /*a900*/  SYNCS.PHASECHK.TRANS64.TRYWAIT P0, [R6+URZ], R5 ;  /* 0x00000005060075a7 */ /* 0x001064000800017f */
[----:B-1----:R-:W-:Y:S05]  /*a910*/  @!P0 NANOSLEEP.SYNCS 0x989680 ;  /* 0x009896800000895d */ /* 0x002fea0003900000 */
[----:B------:R-:W1:Y:S02]  /*a920*/  @!P0 SYNCS.PHASECHK.TRANS64 P0, [R6+URZ], R5 ;  /* 0x00000005060085a7 */ /* 0x000e64000800007f */
[----:B-1----:R-:W-:Y:S05]  /*a930*/  @!P0 BRA `(.L_x_242) ;  /* 0xfffffffc00f08947 */ /* 0x002fea000383ffff */
[----:B------:R-:W-:Y:S05]  /*a940*/  BRA `(.L_x_283) ;  /* 0xfffffff000947947 */ /* 0x000fea000383ffff */
.L_x_243:
[----:B0-----:R0:W1:Y:S02]  /*a950*/  SYNCS.PHASECHK.TRANS64.TRYWAIT P0, [R9+URZ], R4 ;  /* 0x00000004090075a7 */ /* 0x001064000800017f */
[----:B-1----:R-:W-:Y:S05]  /*a960*/  @!P0 NANOSLEEP.SYNCS 0x989680 ;  /* 0x009896800000895d */ /* 0x002fea0003900000 */
[----:B------:R-:W1:Y:S02]  /*a970*/  @!P0 SYNCS.PHASECHK.TRANS64 P0, [R9+URZ], R4 ;  /* 0x00000004090085a7 */ /* 0x000e64000800007f */
[----:B-1----:R-:W-:Y:S05]  /*a980*/  @!P0 BRA `(.L_x_243) ;  /* 0xfffffffc00f08947 */ /* 0x002fea000383ffff */
[----:B------:R-:W-:Y:S05]  /*a990*/  BRA `(.L_x_284) ;  /* 0xfffffff000a47947 */ /* 0x000fea000383ffff */
.L_x_244:
[----:B0-----:R0:W1:Y:S02]  /*a9a0*/  SYNCS.PHASECHK.TRANS64.TRYWAIT P0, [R6+URZ], R5 ;  /* 0x00000005060075a7 */ /* 0x001064000800017f */
[----:B-1----:R-:W-:Y:S05]  /*a9b0*/  @!P0 NANOSLEEP.SYNCS 0x989680 ;  /* 0x009896800000895d */ /* 0x002fea0003900000 */
[----:B------:R-:W1:Y:S02]  /*a9c0*/  @!P0 SYNCS.PHASECHK.TRANS64 P0, [R6+URZ], R5 ;  /* 0x00000005060085a7 */ /* 0x000e64000800007f */
[----:B-1----:R-:W-:Y:S05]  /*a9d0*/  @!P0 BRA `(.L_x_244) ;  /* 0xfffffffc00f08947 */ /* 0x002fea000383ffff */
[----:B------:R-:W-:Y:S05]  /*a9e0*/  BRA `(.L_x_285) ;  /* 0xfffffff000b47947 */ /* 0x000fea000383ffff */
.L_x_245:
[----:B0-----:R0:W1:Y:S02]  /*a9f0*/  SYNCS.PHASECHK.TRANS64.TRYWAIT P0, [R9+URZ], R4 ;  /* 0x00000004090075a7 */ /* 0x001064000800017f */
[----:B-1----:R-:W-:Y:S05]  /*aa00*/  @!P0 NANOSLEEP.SYNCS 0x989680 ;  /* 0x009896800000895d */ /* 0x002fea0003900000 */
[----:B------:R-:W1:Y:S02]  /*aa10*/  @!P0 SYNCS.PHASECHK.TRANS64 P0, [R9+URZ], R4 ;  /* 0x00000004090085a7 */ /* 0x000e64000800007f */
[----:B-1----:R-:W-:Y:S05]  /*aa20*/  @!P0 BRA `(.L_x_245) ;  /* 0xfffffffc00f08947 */ /* 0x002fea000383ffff */
[----:B------:R-:W-:Y:S05]  /*aa30*/  BRA `(.L_x_286) ;  /* 0xfffffff000c47947 */ /* 0x000fea000383ffff */
.L_x_246:
[----:B-1----:R1:W2:Y:S02]  /*aa40*/  SYNCS.PHASECHK.TRANS64.TRYWAIT P0, [R6+URZ], R5 ;  /* 0x00000005060075a7 */ /* 0x0022a4000800017f */
[----:B--2---:R-:W-:Y:S05]  /*aa50*/  @!P0 NANOSLEEP.SYNCS 0x989680 ;  /* 0x009896800000895d */ /* 0x004fea0003900000 */
[----:B------:R-:W2:Y:S02]  /*aa60*/  @!P0 SYNCS.PHASECHK.TRANS64 P0, [R6+URZ], R5 ;  /* 0x00000005060085a7 */ /* 0x000ea4000800007f */
[----:B--2---:R-:W-:Y:S05]  /*aa70*/  @!P0 BRA `(.L_x_246) ;  /* 0xfffffffc00f08947 */ /* 0x004fea000383ffff */
[----:B------:R-:W-:Y:S05]  /*aa80*/  BRA `(.L_x_287) ;  /* 0xfffffff000cc7947 */ /* 0x000fea000383ffff */
.L_x_288:
[----:B------:R-:W-:-:S00]  /*aa90*/  BRA `(.L_x_288) ;  /* 0xfffffffc00fc7947 */ /* 0x000fc0000383ffff */
[----:B------:R-:W-:-:S00]  /*aaa0*/  NOP ;  /* 0x0000000000007918 */ /* 0x000fc00000000000 */
        /* <DEDUP_REMOVED lines=13> */
.L_x_289:


//--------------------- .nv.global.init           --------------------------
	.section	.nv.global.init,"aw",@progbits
.nv.global.init:
	.type		$str$22,@object
	.size		$str$22,($str$23 - $str$22)
$str$22:
        /*0000*/ 	.byte	0x6b, 0x5f, 0x74, 0x69, 0x6c, 0x65, 0x5f, 0x63, 0x6f, 0x75, 0x6e, 0x74, 0x20, 0x3e, 0x3d, 0x20
        /*0010*/ 	.byte	0x31, 0x00
	.type		$str$23,@object
	.size		$str$23,(__unnamed_1 - $str$23)
$str$23:
        /*0012*/ 	.byte	0x2f, 0x74, 0x6d, 0x70, 0x2f, 0x63, 0x75, 0x74, 0x6c, 0x61, 0x73, 0x73, 0x5f, 0x73, 0x77, 0x65
        /*0022*/ 	.byte	0x65, 0x70, 0x5f, 0x73, 0x72, 0x63, 0x2f, 0x69, 0x6e, 0x63, 0x6c, 0x75, 0x64, 0x65, 0x2f, 0x63
        /*0032*/ 	.byte	0x75, 0x74, 0x6c, 0x61, 0x73, 0x73, 0x2f, 0x67, 0x65, 0x6d, 0x6d, 0x2f, 0x63, 0x6f, 0x6c, 0x6c
        /*0042*/ 	.byte	0x65, 0x63, 0x74, 0x69, 0x76, 0x65, 0x2f, 0x73, 0x6d, 0x39, 0x30, 0x5f, 0x6d, 0x6d, 0x61, 0x5f
        /*0052*/ 	.byte	0x74, 0x6d, 0x61, 0x5f, 0x67, 0x6d, 0x6d, 0x61, 0x5f, 0x73, 0x73, 0x5f, 0x77, 0x61, 0x72, 0x70
        /*0062*/ 	.byte	0x73, 0x70, 0x65, 0x63, 0x69, 0x61, 0x6c, 0x69, 0x7a, 0x65, 0x64, 0x2e, 0x68, 0x70, 0x70, 0x00
	.type		__unnamed_1,@object
	.size		__unnamed_1,(.L_0 - __unnamed_1)
__unnamed_1:
        /*0072*/ 	.byte	0x76, 0x6f, 0x69, 0x64, 0x20, 0x63, 0x75, 0x74, 0x6c, 0x61, 0x73, 0x73, 0x3a, 0x3a, 0x67, 0x65
        /* <DEDUP_REMOVED lines=180> */
        /*0bc2*/ 	.byte	0x3a, 0x69, 0x64, 0x65, 0x6e, 0x74, 0x69, 0x74, 0x79, 0x5d, 0x00
.L_0:


//--------------------- .nv.shared._ZN7cutlass13device_kernelINS_4gemm6kernel13GemmUniversalIN4cute5tupleIJiiiiEEENS1_10collective13CollectiveMmaINS1_34MainloopSm90TmaGmmaWarpSpecializedILi32ENS5_IJNS4_1CILi2EEENSA_ILi1EEESC_EEENS1_32KernelTmaWarpSpecializedPingpongEEENS5_IJNSA_ILi64EEENSA_ILi160EEENSA_ILi16EEEEEENS_10bfloat16_tENS5_IJlSC_lEEESK_SL_NS4_8TiledMMAINS4_8MMA_AtomIJNS4_4SM904GMMA27MMA_64x32x16_F32BF16BF16_SSILNSP_5MajorE0ELSR_0ELNSP_7ScaleInE1ELSS_1EEEEEENS4_6LayoutINS5_IJSC_SC_SC_EEENS5_IJNSA_ILi0EEESX_SX_EEEEENS5_IJNS4_10UnderscoreES10_S10_EEEEENS4_13SM90_TMA_LOADENS4_14ComposedLayoutINS4_7SwizzleILi1ELi4ELi3EEENS4_18smem_ptr_flag_bitsILi16EEENSV_INS5_IJNSA_ILi8EEESI_EEENS5_IJSI_SC_EEEEEEEvNS4_8identityENS4_23SM90_TMA_LOAD_MULTICASTES1D_vS1E_EENS_8epilogue10collective6detail29Sm90TmaWarpSpecializedAdapterINS1I_15DefaultEpilogueISK_SL_SL_NS1H_6thread17LinearCombinationISK_Li1EffLNS1M_9ScaleType4KindE0ELNS_15FloatRoundStyleE2ESK_EENS1_15EpilogueDefaultEEEEEvvEEEEvNT_6ParamsE --------------------------
	.section	.nv.shared._ZN7cutlass13device_kernelINS_4gemm6kernel13GemmUniversalIN4cute5tupleIJiiiiEEENS1_10collective13CollectiveMmaINS1_34MainloopSm90TmaGmmaWarpSpecializedILi32ENS5_IJNS4_1CILi2EEENSA_ILi1EEESC_EEENS1_32KernelTmaWarpSpecializedPingpongEEENS5_IJNSA_ILi64EEENSA_ILi160EEENSA_ILi16EEEEEENS_10bfloat16_tENS5_IJlSC_lEEESK_SL_NS4_8TiledMMAINS4_8MMA_AtomIJNS4_4SM904GMMA27MMA_64x32x16_F32BF16BF16_SSILNSP_5MajorE0ELSR_0ELNSP_7ScaleInE1ELSS_1EEEEEENS4_6LayoutINS5_IJSC_SC_SC_EEENS5_IJNSA_ILi0EEESX_SX_EEEEENS5_IJNS4_10UnderscoreES10_S10_EEEEENS4_13SM90_TMA_LOADENS4_14ComposedLayoutINS4_7SwizzleILi1ELi4ELi3EEENS4_18smem_ptr_flag_bitsILi16EEENSV_INS5_IJNSA_ILi8EEESI_EEENS5_IJSI_SC_EEEEEEEvNS4_8identityENS4_23SM90_TMA_LOAD_MULTICASTES1D_vS1E_EENS_8epilogue10collective6detail29Sm90TmaWarpSpecializedAdapterINS1I_15DefaultEpilogueISK_SL_SL_NS1H_6thread17LinearCombinationISK_Li1EffLNS1M_9ScaleType4KindE0ELNS_15FloatRoundStyleE2ESK_EENS1_15EpilogueDefaultEEEEEvvEEEEvNT_6ParamsE,"aw",@nobits
	.sectionflags	@""
	.align	16
	.zero		1024


//--------------------- .nv.shared.reserved.0     --------------------------
	.section	.nv.shared.reserved.0,"aw",@nobits
	.weak		__nv_reservedSMEM_offset_0_alias
	.size		__nv_reservedSMEM_offset_0_alias, 0, 0
	.other		__nv_reservedSMEM_offset_0_alias,@"STO_CUDA_RESERVED_SHARED STV_DEFAULT"
__nv_reservedSMEM_offset_0_alias:
	.zero		0


//--------------------- .nv.global                --------------------------
	.section	.nv.global,"aw",@nobits
.nv.global:
	.type		_ZN39_INTERNAL_671f7139_4_k_cu_65a651c0_71424cute1_E,@object
	.size		_ZN39_INTERNAL_671f7139_4_k_cu_65a651c0_71424cute1_E,(_ZN39_INTERNAL_671f7139_4_k_cu_65a651c0_71424cuda3std3__45__cpo6cbeginE - _ZN39_INTERNAL_671f7139_4_k_cu_65a651c0_71424cute1_E)
_ZN39_INTERNAL_671f7139_4_k_cu_65a651c0_71424cute1_E:
	.zero		1
	.type		_ZN39_INTERNAL_671f7139_4_k_cu_65a651c0_71424cuda3std3__45__cpo6cbeginE,@object
	.size		_ZN39_INTERNAL_671f7139_4_k_cu_65a651c0_71424cuda3std3__45__cpo6cbeginE,(_ZN39_INTERNAL_671f7139_4_k_cu_65a651c0_71424cuda3std3__48in_placeE - _ZN39_INTERNAL_671f7139_4_k_cu_65a651c0_71424cuda3std3__45__cpo6cbeginE)
_ZN39_INTERNAL_671f7139_4_k_cu_65a651c0_71424cuda3std3__45__cpo6cbeginE:
	.zero		1
	.type		_ZN39_INTERNAL_671f7139_4_k_cu_65a651c0_71424cuda3std3__48in_placeE,@object
	.size		_ZN39_INTERNAL_671f7139_4_k_cu_65a651c0_71424cuda3std3__48in_placeE,(_ZN39_INTERNAL_671f7139_4_k_cu_65a651c0_71424cuda3std6ranges3__45__cpo9iter_moveE - _ZN39_INTERNAL_671f7139_4_k_cu_65a651c0_71424cuda3std3__48in_placeE)
_ZN39_INTERNAL_671f7139_4_k_cu_65a651c0_71424cuda3std3__48in_placeE:
	.zero		1
	.type		_ZN39_INTERNAL_671f7139_4_k_cu_65a651c0_71424cuda3std6ranges3__45__cpo9iter_moveE,@object
	.size		_ZN39_INTERNAL_671f7139_4_k_cu_65a651c0_71424cuda3std6ranges3__45__cpo9iter_moveE,(_ZN39_INTERNAL_671f7139_4_k_cu_65a651c0_71424cuda3std3__45__cpo5beginE - _ZN39_INTERNAL_671f7139_4_k_cu_65a651c0_71424cuda3std6ranges3__45__cpo9iter_moveE)
_ZN39_INTERNAL_671f7139_4_k_cu_65a651c0_71424cuda3std6ranges3__45__cpo9iter_moveE:
	.zero		1
	.type		_ZN39_INTERNAL_671f7139_4_k_cu_65a651c0_71424cuda3std3__45__cpo5beginE,@object
	.size		_ZN39_INTERNAL_671f7139_4_k_cu_65a651c0_71424cuda3std3__45__cpo5beginE,(_ZN39_INTERNAL_671f7139_4_k_cu_65a651c0_71424cuda3std3__441_GLOBAL__N__671f7139_4_k_cu_65a651c0_71426ignoreE - _ZN39_INTERNAL_671f7139_4_k_cu_65a651c0_71424cuda3std3__45__cpo5beginE)
_ZN39_INTERNAL_671f7139_4_k_cu_65a651c0_71424cuda3std3__45__cpo5beginE:
	.zero		1
	.type		_ZN39_INTERNAL_671f7139_4_k_cu_65a651c0_71424cuda3std3__441_GLOBAL__N__671f7139_4_k_cu_65a651c0_71426ignoreE,@object
	.size		_ZN39_INTERNAL_671f7139_4_k_cu_65a651c0_71424cuda3std3__441_GLOBAL__N__671f7139_4_k_cu_65a651c0_71426ignoreE,(_ZN39_INTERNAL_671f7139_4_k_cu_65a651c0_71424cute7productE - _ZN39_INTERNAL_671f7139_4_k_cu_65a651c0_71424cuda3std3__441_GLOBAL__N__671f7139_4_k_cu_65a651c0_71426ignoreE)
_ZN39_INTERNAL_671f7139_4_k_cu_65a651c0_71424cuda3std3__441_GLOBAL__N__671f7139_4_k_cu_65a651c0_71426ignoreE:
	.zero		1
	.type		_ZN39_INTERNAL_671f7139_4_k_cu_65a651c0_71424cute7productE,@object
	.size		_ZN39_INTERNAL_671f7139_4_k_cu_65a651c0_71424cute7productE,(_ZN39_INTERNAL_671f7139_4_k_cu_65a651c0_71424cuda3std3__45__cpo3endE - _ZN39_INTERNAL_671f7139_4_k_cu_65a651c0_71424cute7productE)
_ZN39_INTERNAL_671f7139_4_k_cu_65a651c0_71424cute7productE:
	.zero		1
	.type		_ZN39_INTERNAL_671f7139_4_k_cu_65a651c0_71424cuda3std3__45__cpo3endE,@object
	.size		_ZN39_INTERNAL_671f7139_4_k_cu_65a651c0_71424cuda3std3__45__cpo3endE,(_ZN39_INTERNAL_671f7139_4_k_cu_65a651c0_71424cuda3std3__419piecewise_constructE - _ZN39_INTERNAL_671f7139_4_k_cu_65a651c0_71424cuda3std3__45__cpo3endE)
_ZN39_INTERNAL_671f7139_4_k_cu_65a651c0_71424cuda3std3__45__cpo3endE:
	.zero		1
	.type		_ZN39_INTERNAL_671f7139_4_k_cu_65a651c0_71424cuda3std3__419piecewise_constructE,@object
	.size		_ZN39_INTERNAL_671f7139_4_k_cu_65a651c0_71424cuda3std3__419piecewise_constructE,(_ZN39_INTERNAL_671f7139_4_k_cu_65a651c0_71424cuda3std3__45__cpo4cendE - _ZN39_INTERNAL_671f7139_4_k_cu_65a651c0_71424cuda3std3__419piecewise_constructE)
_ZN39_INTERNAL_671f7139_4_k_cu_65a651c0_71424cuda3std3__419piecewise_constructE:
	.zero		1
	.type		_ZN39_INTERNAL_671f7139_4_k_cu_65a651c0_71424cuda3std3__45__cpo4cendE,@object
	.size		_ZN39_INTERNAL_671f7139_4_k_cu_65a651c0_71424cuda3std3__45__cpo4cendE,(_ZN39_INTERNAL_671f7139_4_k_cu_65a651c0_71424cuda3std6ranges3__45__cpo4swapE - _ZN39_INTERNAL_671f7139_4_k_cu_65a651c0_71424cuda3std3__45__cpo4cendE)
_ZN39_INTERNAL_671f7139_4_k_cu_65a651c0_71424cuda3std3__45__cpo4cendE:
	.zero		1
	.type		_ZN39_INTERNAL_671f7139_4_k_cu_65a651c0_71424cuda3std6ranges3__45__cpo4swapE,@object
	.size		_ZN39_INTERNAL_671f7139_4_k_cu_65a651c0_71424cuda3std6ranges3__45__cpo4swapE,(.L_8 - _ZN39_INTERNAL_671f7139_4_k_cu_65a651c0_71424cuda3std6ranges3__45__cpo4swapE)
_ZN39_INTERNAL_671f7139_4_k_cu_65a651c0_71424cuda3std6ranges3__45__cpo4swapE:
	.zero		1
.L_8:


//--------------------- .nv.constant0._ZN7cutlass13device_kernelINS_4gemm6kernel13GemmUniversalIN4cute5tupleIJiiiiEEENS1_10collective13CollectiveMmaINS1_34MainloopSm90TmaGmmaWarpSpecializedILi32ENS5_IJNS4_1CILi2EEENSA_ILi1EEESC_EEENS1_32KernelTmaWarpSpecializedPingpongEEENS5_IJNSA_ILi64EEENSA_ILi160EEENSA_ILi16EEEEEENS_10bfloat16_tENS5_IJlSC_lEEESK_SL_NS4_8TiledMMAINS4_8MMA_AtomIJNS4_4SM904GMMA27MMA_64x32x16_F32BF16BF16_SSILNSP_5MajorE0ELSR_0ELNSP_7ScaleInE1ELSS_1EEEEEENS4_6LayoutINS5_IJSC_SC_SC_EEENS5_IJNSA_ILi0EEESX_SX_EEEEENS5_IJNS4_10UnderscoreES10_S10_EEEEENS4_13SM90_TMA_LOADENS4_14ComposedLayoutINS4_7SwizzleILi1ELi4ELi3EEENS4_18smem_ptr_flag_bitsILi16EEENSV_INS5_IJNSA_ILi8EEESI_EEENS5_IJSI_SC_EEEEEEEvNS4_8identityENS4_23SM90_TMA_LOAD_MULTICASTES1D_vS1E_EENS_8epilogue10collective6detail29Sm90TmaWarpSpecializedAdapterINS1I_15DefaultEpilogueISK_SL_SL_NS1H_6thread17LinearCombinationISK_Li1EffLNS1M_9ScaleType4KindE0ELNS_15FloatRoundStyleE2ESK_EENS1_15EpilogueDefaultEEEEEvvEEEEvNT_6ParamsE --------------------------
	.section	.nv.constant0._ZN7cutlass13device_kernelINS_4gemm6kernel13GemmUniversalIN4cute5tupleIJiiiiEEENS1_10collective13CollectiveMmaINS1_34MainloopSm90TmaGmmaWarpSpecializedILi32ENS5_IJNS4_1CILi2EEENSA_ILi1EEESC_EEENS1_32KernelTmaWarpSpecializedPingpongEEENS5_IJNSA_ILi64EEENSA_ILi160EEENSA_ILi16EEEEEENS_10bfloat16_tENS5_IJlSC_lEEESK_SL_NS4_8TiledMMAINS4_8MMA_AtomIJNS4_4SM904GMMA27MMA_64x32x16_F32BF16BF16_SSILNSP_5MajorE0ELSR_0ELNSP_7ScaleInE1ELSS_1EEEEEENS4_6LayoutINS5_IJSC_SC_SC_EEENS5_IJNSA_ILi0EEESX_SX_EEEEENS5_IJNS4_10UnderscoreES10_S10_EEEEENS4_13SM90_TMA_LOADENS4_14ComposedLayoutINS4_7SwizzleILi1ELi4ELi3EEENS4_18smem_ptr_flag_bitsILi16EEENSV_INS5_IJNSA_ILi8EEESI_EEENS5_IJSI_SC_EEEEEEEvNS4_8identityENS4_23SM90_TMA_LOAD_MULTICASTES1D_vS1E_EENS_8epilogue10collective6detail29Sm90TmaWarpSpecializedAdapterINS1I_15DefaultEpilogueISK_SL_SL_NS1H_6thread17LinearCombinationISK_Li1EffLNS1M_9ScaleType4KindE0ELNS_15FloatRoundStyleE2ESK_EENS1_15EpilogueDefaultEEEEEvvEEEEvNT_6ParamsE,"a",@progbits
	.sectionflags	@""
	.align	4
.nv.constant0._ZN7cutlass13device_kernelINS_4gemm6kernel13GemmUniversalIN4cute5tupleIJiiiiEEENS1_10collective13CollectiveMmaINS1_34MainloopSm90TmaGmmaWarpSpecializedILi32ENS5_IJNS4_1CILi2EEENSA_ILi1EEESC_EEENS1_32KernelTmaWarpSpecializedPingpongEEENS5_IJNSA_ILi64EEENSA_ILi160EEENSA_ILi16EEEEEENS_10bfloat16_tENS5_IJlSC_lEEESK_SL_NS4_8TiledMMAINS4_8MMA_AtomIJNS4_4SM904GMMA27MMA_64x32x16_F32BF16BF16_SSILNSP_5MajorE0ELSR_0ELNSP_7ScaleInE1ELSS_1EEEEEENS4_6LayoutINS5_IJSC_SC_SC_EEENS5_IJNSA_ILi0EEESX_SX_EEEEENS5_IJNS4_10UnderscoreES10_S10_EEEEENS4_13SM90_TMA_LOADENS4_14ComposedLayoutINS4_7SwizzleILi1ELi4ELi3EEENS4_18smem_ptr_flag_bitsILi16EEENSV_INS5_IJNSA_ILi8EEESI_EEENS5_IJSI_SC_EEEEEEEvNS4_8identityENS4_23SM90_TMA_LOAD_MULTICASTES1D_vS1E_EENS_8epilogue10collective6detail29Sm90TmaWarpSpecializedAdapterINS1I_15DefaultEpilogueISK_SL_SL_NS1H_6thread17LinearCombinationISK_Li1EffLNS1M_9ScaleType4KindE0ELNS_15FloatRoundStyleE2ESK_EENS1_15EpilogueDefaultEEEEEvvEEEEvNT_6ParamsE:
	.zero		1664


//--------------------- SYMBOLS --------------------------

	.type		.nv.reservedSmem.offset0,@object
	.size		.nv.reservedSmem.offset0,0x4
	.type		__assertfail,@function
